//
// Generated by NVIDIA NVVM Compiler
//
// Compiler Build ID: CL-36424714
// Cuda compilation tools, release 13.0, V13.0.88
// Based on NVVM 20.0.0
//

.version 9.0
.target sm_100
.address_size 64

	// .globl	_Z21actualizarPesosKernelPfPhPifii

.visible .entry _Z21actualizarPesosKernelPfPhPifii(
	.param .u64 .ptr .align 1 _Z21actualizarPesosKernelPfPhPifii_param_0,
	.param .u64 .ptr .align 1 _Z21actualizarPesosKernelPfPhPifii_param_1,
	.param .u64 .ptr .align 1 _Z21actualizarPesosKernelPfPhPifii_param_2,
	.param .f32 _Z21actualizarPesosKernelPfPhPifii_param_3,
	.param .u32 _Z21actualizarPesosKernelPfPhPifii_param_4,
	.param .u32 _Z21actualizarPesosKernelPfPhPifii_param_5
)
{
	.reg .pred 	%p<22>;
	.reg .b16 	%rs<31>;
	.reg .b32 	%r<58>;
	.reg .b32 	%f<175>;
	.reg .b64 	%rd<47>;

	ld.param.u64 	%rd12, [_Z21actualizarPesosKernelPfPhPifii_param_0];
	ld.param.u64 	%rd13, [_Z21actualizarPesosKernelPfPhPifii_param_1];
	ld.param.u64 	%rd11, [_Z21actualizarPesosKernelPfPhPifii_param_2];
	ld.param.f32 	%f15, [_Z21actualizarPesosKernelPfPhPifii_param_3];
	ld.param.u32 	%r33, [_Z21actualizarPesosKernelPfPhPifii_param_4];
	ld.param.u32 	%r32, [_Z21actualizarPesosKernelPfPhPifii_param_5];
	cvta.to.global.u64 	%rd1, %rd13;
	cvta.to.global.u64 	%rd2, %rd12;
	mov.u32 	%r34, %ctaid.x;
	mov.u32 	%r35, %ntid.x;
	mov.u32 	%r36, %tid.x;
	mad.lo.s32 	%r1, %r34, %r35, %r36;
	setp.ge.s32 	%p1, %r1, %r33;
	@%p1 bra 	$L__BB0_26;
	cvta.to.global.u64 	%rd14, %rd11;
	mul.wide.s32 	%rd15, %r1, 4;
	add.s64 	%rd16, %rd14, %rd15;
	ld.global.u32 	%r2, [%rd16];
	ld.global.f32 	%f1, [%rd2];
	setp.lt.s32 	%p2, %r32, 1;
	mov.f32 	%f174, %f1;
	@%p2 bra 	$L__BB0_13;
	mul.lo.s32 	%r3, %r32, %r1;
	and.b32  	%r4, %r32, 7;
	setp.lt.u32 	%p3, %r32, 8;
	mov.b32 	%r51, 0;
	mov.f32 	%f174, %f1;
	@%p3 bra 	$L__BB0_5;
	and.b32  	%r51, %r32, 2147483640;
	add.s64 	%rd3, %rd1, 3;
	neg.s32 	%r48, %r51;
	add.s64 	%rd45, %rd2, 16;
	mov.u32 	%r49, %r3;
	mov.f32 	%f174, %f1;
$L__BB0_4:
	.pragma "nounroll";
	cvt.s64.s32 	%rd17, %r49;
	add.s64 	%rd18, %rd3, %rd17;
	ld.global.u8 	%rs1, [%rd18+-3];
	cvt.rn.f32.u16 	%f17, %rs1;
	div.rn.f32 	%f18, %f17, 0f437F0000;
	fma.rn.f32 	%f19, %f18, 0f40000000, 0fBF800000;
	ld.global.f32 	%f20, [%rd45+-12];
	fma.rn.f32 	%f21, %f20, %f19, %f174;
	ld.global.u8 	%rs2, [%rd18+-2];
	cvt.rn.f32.u16 	%f22, %rs2;
	div.rn.f32 	%f23, %f22, 0f437F0000;
	fma.rn.f32 	%f24, %f23, 0f40000000, 0fBF800000;
	ld.global.f32 	%f25, [%rd45+-8];
	fma.rn.f32 	%f26, %f25, %f24, %f21;
	ld.global.u8 	%rs3, [%rd18+-1];
	cvt.rn.f32.u16 	%f27, %rs3;
	div.rn.f32 	%f28, %f27, 0f437F0000;
	fma.rn.f32 	%f29, %f28, 0f40000000, 0fBF800000;
	ld.global.f32 	%f30, [%rd45+-4];
	fma.rn.f32 	%f31, %f30, %f29, %f26;
	ld.global.u8 	%rs4, [%rd18];
	cvt.rn.f32.u16 	%f32, %rs4;
	div.rn.f32 	%f33, %f32, 0f437F0000;
	fma.rn.f32 	%f34, %f33, 0f40000000, 0fBF800000;
	ld.global.f32 	%f35, [%rd45];
	fma.rn.f32 	%f36, %f35, %f34, %f31;
	ld.global.u8 	%rs5, [%rd18+1];
	cvt.rn.f32.u16 	%f37, %rs5;
	div.rn.f32 	%f38, %f37, 0f437F0000;
	fma.rn.f32 	%f39, %f38, 0f40000000, 0fBF800000;
	ld.global.f32 	%f40, [%rd45+4];
	fma.rn.f32 	%f41, %f40, %f39, %f36;
	ld.global.u8 	%rs6, [%rd18+2];
	cvt.rn.f32.u16 	%f42, %rs6;
	div.rn.f32 	%f43, %f42, 0f437F0000;
	fma.rn.f32 	%f44, %f43, 0f40000000, 0fBF800000;
	ld.global.f32 	%f45, [%rd45+8];
	fma.rn.f32 	%f46, %f45, %f44, %f41;
	ld.global.u8 	%rs7, [%rd18+3];
	cvt.rn.f32.u16 	%f47, %rs7;
	div.rn.f32 	%f48, %f47, 0f437F0000;
	fma.rn.f32 	%f49, %f48, 0f40000000, 0fBF800000;
	ld.global.f32 	%f50, [%rd45+12];
	fma.rn.f32 	%f51, %f50, %f49, %f46;
	ld.global.u8 	%rs8, [%rd18+4];
	cvt.rn.f32.u16 	%f52, %rs8;
	div.rn.f32 	%f53, %f52, 0f437F0000;
	fma.rn.f32 	%f54, %f53, 0f40000000, 0fBF800000;
	ld.global.f32 	%f55, [%rd45+16];
	fma.rn.f32 	%f174, %f55, %f54, %f51;
	add.s32 	%r49, %r49, 8;
	add.s32 	%r48, %r48, 8;
	add.s64 	%rd45, %rd45, 32;
	setp.ne.s32 	%p4, %r48, 0;
	@%p4 bra 	$L__BB0_4;
$L__BB0_5:
	setp.eq.s32 	%p5, %r4, 0;
	@%p5 bra 	$L__BB0_13;
	and.b32  	%r12, %r32, 3;
	setp.lt.u32 	%p6, %r4, 4;
	@%p6 bra 	$L__BB0_8;
	add.s32 	%r38, %r51, %r3;
	cvt.s64.s32 	%rd19, %r38;
	add.s64 	%rd20, %rd1, %rd19;
	ld.global.u8 	%rs9, [%rd20];
	cvt.rn.f32.u16 	%f57, %rs9;
	div.rn.f32 	%f58, %f57, 0f437F0000;
	fma.rn.f32 	%f59, %f58, 0f40000000, 0fBF800000;
	mul.wide.u32 	%rd21, %r51, 4;
	add.s64 	%rd22, %rd2, %rd21;
	ld.global.f32 	%f60, [%rd22+4];
	fma.rn.f32 	%f61, %f60, %f59, %f174;
	ld.global.u8 	%rs10, [%rd20+1];
	cvt.rn.f32.u16 	%f62, %rs10;
	div.rn.f32 	%f63, %f62, 0f437F0000;
	fma.rn.f32 	%f64, %f63, 0f40000000, 0fBF800000;
	ld.global.f32 	%f65, [%rd22+8];
	fma.rn.f32 	%f66, %f65, %f64, %f61;
	ld.global.u8 	%rs11, [%rd20+2];
	cvt.rn.f32.u16 	%f67, %rs11;
	div.rn.f32 	%f68, %f67, 0f437F0000;
	fma.rn.f32 	%f69, %f68, 0f40000000, 0fBF800000;
	ld.global.f32 	%f70, [%rd22+12];
	fma.rn.f32 	%f71, %f70, %f69, %f66;
	ld.global.u8 	%rs12, [%rd20+3];
	cvt.rn.f32.u16 	%f72, %rs12;
	div.rn.f32 	%f73, %f72, 0f437F0000;
	fma.rn.f32 	%f74, %f73, 0f40000000, 0fBF800000;
	add.s32 	%r51, %r51, 4;
	ld.global.f32 	%f75, [%rd22+16];
	fma.rn.f32 	%f174, %f75, %f74, %f71;
$L__BB0_8:
	setp.eq.s32 	%p7, %r12, 0;
	@%p7 bra 	$L__BB0_13;
	setp.eq.s32 	%p8, %r12, 1;
	@%p8 bra 	$L__BB0_11;
	add.s32 	%r39, %r51, %r3;
	cvt.s64.s32 	%rd23, %r39;
	add.s64 	%rd24, %rd1, %rd23;
	ld.global.u8 	%rs13, [%rd24];
	cvt.rn.f32.u16 	%f77, %rs13;
	div.rn.f32 	%f78, %f77, 0f437F0000;
	fma.rn.f32 	%f79, %f78, 0f40000000, 0fBF800000;
	mul.wide.u32 	%rd25, %r51, 4;
	add.s64 	%rd26, %rd2, %rd25;
	ld.global.f32 	%f80, [%rd26+4];
	fma.rn.f32 	%f81, %f80, %f79, %f174;
	ld.global.u8 	%rs14, [%rd24+1];
	cvt.rn.f32.u16 	%f82, %rs14;
	div.rn.f32 	%f83, %f82, 0f437F0000;
	fma.rn.f32 	%f84, %f83, 0f40000000, 0fBF800000;
	add.s32 	%r51, %r51, 2;
	ld.global.f32 	%f85, [%rd26+8];
	fma.rn.f32 	%f174, %f85, %f84, %f81;
$L__BB0_11:
	and.b32  	%r40, %r32, 1;
	setp.eq.b32 	%p9, %r40, 1;
	not.pred 	%p10, %p9;
	@%p10 bra 	$L__BB0_13;
	add.s32 	%r41, %r51, %r3;
	cvt.s64.s32 	%rd27, %r41;
	add.s64 	%rd28, %rd1, %rd27;
	ld.global.u8 	%rs15, [%rd28];
	cvt.rn.f32.u16 	%f86, %rs15;
	div.rn.f32 	%f87, %f86, 0f437F0000;
	fma.rn.f32 	%f88, %f87, 0f40000000, 0fBF800000;
	mul.wide.u32 	%rd29, %r51, 4;
	add.s64 	%rd30, %rd2, %rd29;
	ld.global.f32 	%f89, [%rd30+4];
	fma.rn.f32 	%f174, %f89, %f88, %f174;
$L__BB0_13:
	setp.gt.f32 	%p11, %f174, 0f00000000;
	selp.b32 	%r17, 1, -1, %p11;
	setp.eq.s32 	%p12, %r2, %r17;
	@%p12 bra 	$L__BB0_26;
	setp.lt.s32 	%p13, %r32, 1;
	sub.s32 	%r42, %r2, %r17;
	cvt.rn.f32.s32 	%f90, %r42;
	mul.f32 	%f14, %f15, %f90;
	add.f32 	%f91, %f14, %f1;
	st.global.f32 	[%rd2], %f91;
	@%p13 bra 	$L__BB0_26;
	mul.lo.s32 	%r18, %r32, %r1;
	and.b32  	%r19, %r32, 7;
	setp.lt.u32 	%p14, %r32, 8;
	mov.b32 	%r56, 0;
	@%p14 bra 	$L__BB0_18;
	and.b32  	%r56, %r32, 2147483640;
	add.s64 	%rd7, %rd1, 3;
	neg.s32 	%r53, %r56;
	add.s64 	%rd46, %rd2, 16;
	mov.u32 	%r54, %r18;
$L__BB0_17:
	.pragma "nounroll";
	cvt.s64.s32 	%rd31, %r54;
	add.s64 	%rd32, %rd7, %rd31;
	ld.global.u8 	%rs16, [%rd32+-3];
	cvt.rn.f32.u16 	%f92, %rs16;
	div.rn.f32 	%f93, %f92, 0f437F0000;
	fma.rn.f32 	%f94, %f93, 0f40000000, 0fBF800000;
	ld.global.f32 	%f95, [%rd46+-12];
	fma.rn.f32 	%f96, %f14, %f94, %f95;
	st.global.f32 	[%rd46+-12], %f96;
	ld.global.u8 	%rs17, [%rd32+-2];
	cvt.rn.f32.u16 	%f97, %rs17;
	div.rn.f32 	%f98, %f97, 0f437F0000;
	fma.rn.f32 	%f99, %f98, 0f40000000, 0fBF800000;
	ld.global.f32 	%f100, [%rd46+-8];
	fma.rn.f32 	%f101, %f14, %f99, %f100;
	st.global.f32 	[%rd46+-8], %f101;
	ld.global.u8 	%rs18, [%rd32+-1];
	cvt.rn.f32.u16 	%f102, %rs18;
	div.rn.f32 	%f103, %f102, 0f437F0000;
	fma.rn.f32 	%f104, %f103, 0f40000000, 0fBF800000;
	ld.global.f32 	%f105, [%rd46+-4];
	fma.rn.f32 	%f106, %f14, %f104, %f105;
	st.global.f32 	[%rd46+-4], %f106;
	ld.global.u8 	%rs19, [%rd32];
	cvt.rn.f32.u16 	%f107, %rs19;
	div.rn.f32 	%f108, %f107, 0f437F0000;
	fma.rn.f32 	%f109, %f108, 0f40000000, 0fBF800000;
	ld.global.f32 	%f110, [%rd46];
	fma.rn.f32 	%f111, %f14, %f109, %f110;
	st.global.f32 	[%rd46], %f111;
	ld.global.u8 	%rs20, [%rd32+1];
	cvt.rn.f32.u16 	%f112, %rs20;
	div.rn.f32 	%f113, %f112, 0f437F0000;
	fma.rn.f32 	%f114, %f113, 0f40000000, 0fBF800000;
	ld.global.f32 	%f115, [%rd46+4];
	fma.rn.f32 	%f116, %f14, %f114, %f115;
	st.global.f32 	[%rd46+4], %f116;
	ld.global.u8 	%rs21, [%rd32+2];
	cvt.rn.f32.u16 	%f117, %rs21;
	div.rn.f32 	%f118, %f117, 0f437F0000;
	fma.rn.f32 	%f119, %f118, 0f40000000, 0fBF800000;
	ld.global.f32 	%f120, [%rd46+8];
	fma.rn.f32 	%f121, %f14, %f119, %f120;
	st.global.f32 	[%rd46+8], %f121;
	ld.global.u8 	%rs22, [%rd32+3];
	cvt.rn.f32.u16 	%f122, %rs22;
	div.rn.f32 	%f123, %f122, 0f437F0000;
	fma.rn.f32 	%f124, %f123, 0f40000000, 0fBF800000;
	ld.global.f32 	%f125, [%rd46+12];
	fma.rn.f32 	%f126, %f14, %f124, %f125;
	st.global.f32 	[%rd46+12], %f126;
	ld.global.u8 	%rs23, [%rd32+4];
	cvt.rn.f32.u16 	%f127, %rs23;
	div.rn.f32 	%f128, %f127, 0f437F0000;
	fma.rn.f32 	%f129, %f128, 0f40000000, 0fBF800000;
	ld.global.f32 	%f130, [%rd46+16];
	fma.rn.f32 	%f131, %f14, %f129, %f130;
	st.global.f32 	[%rd46+16], %f131;
	add.s32 	%r54, %r54, 8;
	add.s32 	%r53, %r53, 8;
	add.s64 	%rd46, %rd46, 32;
	setp.ne.s32 	%p15, %r53, 0;
	@%p15 bra 	$L__BB0_17;
$L__BB0_18:
	setp.eq.s32 	%p16, %r19, 0;
	@%p16 bra 	$L__BB0_26;
	and.b32  	%r27, %r32, 3;
	setp.lt.u32 	%p17, %r19, 4;
	@%p17 bra 	$L__BB0_21;
	add.s32 	%r44, %r56, %r18;
	cvt.s64.s32 	%rd33, %r44;
	add.s64 	%rd34, %rd1, %rd33;
	ld.global.u8 	%rs24, [%rd34];
	cvt.rn.f32.u16 	%f132, %rs24;
	div.rn.f32 	%f133, %f132, 0f437F0000;
	fma.rn.f32 	%f134, %f133, 0f40000000, 0fBF800000;
	mul.wide.u32 	%rd35, %r56, 4;
	add.s64 	%rd36, %rd2, %rd35;
	ld.global.f32 	%f135, [%rd36+4];
	fma.rn.f32 	%f136, %f14, %f134, %f135;
	st.global.f32 	[%rd36+4], %f136;
	ld.global.u8 	%rs25, [%rd34+1];
	cvt.rn.f32.u16 	%f137, %rs25;
	div.rn.f32 	%f138, %f137, 0f437F0000;
	fma.rn.f32 	%f139, %f138, 0f40000000, 0fBF800000;
	ld.global.f32 	%f140, [%rd36+8];
	fma.rn.f32 	%f141, %f14, %f139, %f140;
	st.global.f32 	[%rd36+8], %f141;
	ld.global.u8 	%rs26, [%rd34+2];
	cvt.rn.f32.u16 	%f142, %rs26;
	div.rn.f32 	%f143, %f142, 0f437F0000;
	fma.rn.f32 	%f144, %f143, 0f40000000, 0fBF800000;
	ld.global.f32 	%f145, [%rd36+12];
	fma.rn.f32 	%f146, %f14, %f144, %f145;
	st.global.f32 	[%rd36+12], %f146;
	ld.global.u8 	%rs27, [%rd34+3];
	cvt.rn.f32.u16 	%f147, %rs27;
	div.rn.f32 	%f148, %f147, 0f437F0000;
	fma.rn.f32 	%f149, %f148, 0f40000000, 0fBF800000;
	add.s32 	%r56, %r56, 4;
	ld.global.f32 	%f150, [%rd36+16];
	fma.rn.f32 	%f151, %f14, %f149, %f150;
	st.global.f32 	[%rd36+16], %f151;
$L__BB0_21:
	setp.eq.s32 	%p18, %r27, 0;
	@%p18 bra 	$L__BB0_26;
	setp.eq.s32 	%p19, %r27, 1;
	@%p19 bra 	$L__BB0_24;
	add.s32 	%r45, %r56, %r18;
	cvt.s64.s32 	%rd37, %r45;
	add.s64 	%rd38, %rd1, %rd37;
	ld.global.u8 	%rs28, [%rd38];
	cvt.rn.f32.u16 	%f152, %rs28;
	div.rn.f32 	%f153, %f152, 0f437F0000;
	fma.rn.f32 	%f154, %f153, 0f40000000, 0fBF800000;
	mul.wide.u32 	%rd39, %r56, 4;
	add.s64 	%rd40, %rd2, %rd39;
	ld.global.f32 	%f155, [%rd40+4];
	fma.rn.f32 	%f156, %f14, %f154, %f155;
	st.global.f32 	[%rd40+4], %f156;
	ld.global.u8 	%rs29, [%rd38+1];
	cvt.rn.f32.u16 	%f157, %rs29;
	div.rn.f32 	%f158, %f157, 0f437F0000;
	fma.rn.f32 	%f159, %f158, 0f40000000, 0fBF800000;
	add.s32 	%r56, %r56, 2;
	ld.global.f32 	%f160, [%rd40+8];
	fma.rn.f32 	%f161, %f14, %f159, %f160;
	st.global.f32 	[%rd40+8], %f161;
$L__BB0_24:
	and.b32  	%r46, %r32, 1;
	setp.eq.b32 	%p20, %r46, 1;
	not.pred 	%p21, %p20;
	@%p21 bra 	$L__BB0_26;
	add.s32 	%r47, %r56, %r18;
	cvt.s64.s32 	%rd41, %r47;
	add.s64 	%rd42, %rd1, %rd41;
	ld.global.u8 	%rs30, [%rd42];
	cvt.rn.f32.u16 	%f162, %rs30;
	div.rn.f32 	%f163, %f162, 0f437F0000;
	fma.rn.f32 	%f164, %f163, 0f40000000, 0fBF800000;
	mul.wide.u32 	%rd43, %r56, 4;
	add.s64 	%rd44, %rd2, %rd43;
	ld.global.f32 	%f165, [%rd44+4];
	fma.rn.f32 	%f166, %f14, %f164, %f165;
	st.global.f32 	[%rd44+4], %f166;
$L__BB0_26:
	ret;

}


// ===== COMPILED SASS (sm_100) =====

	.target	sm_100

	.elftype	@"ET_EXEC"


//--------------------- .note.nv.tkinfo           --------------------------
	.section	.note.nv.tkinfo,"",@"SHT_NOTE"
	.sectionflags	@"SHF_NOTE_NV_TKINFO"
	.tkinfo
        /*0018*/ 	.word	0x00000002
        /*0030*/ 	.string	""
        /*0030*/ 	.string	"ptxas"
        /*0030*/ 	.string	"Cuda compilation tools, release 13.0, V13.0.88"
        /*0030*/ 	.string	"Build cuda_13.0.r13.0/compiler.36424714_0"
        /*0030*/ 	.string	"-arch sm_100 -m 64 "



//--------------------- .note.nv.cuinfo           --------------------------
	.section	.note.nv.cuinfo,"",@"SHT_NOTE"
	.sectionflags	@"SHF_NOTE_NV_CUINFO"
        /*0018*/ 	.short	0x0002
        /*001a*/ 	.short	0x0064
        /*001c*/ 	.short	0x0082
	.zero		2


//--------------------- .nv.info                  --------------------------
	.section	.nv.info,"",@"SHT_CUDA_INFO"
	.align	4


	//----- nvinfo : EIATTR_REGCOUNT
	.align		4
        /*0000*/ 	.byte	0x04, 0x2f
        /*0002*/ 	.short	(.L_1 - .L_0)
	.align		4
.L_0:
        /*0004*/ 	.word	index@(_Z21actualizarPesosKernelPfPhPifii)
        /*0008*/ 	.word	0x0000001b


	//----- nvinfo : EIATTR_FRAME_SIZE
	.align		4
.L_1:
        /*000c*/ 	.byte	0x04, 0x11
        /*000e*/ 	.short	(.L_3 - .L_2)
	.align		4
.L_2:
        /*0010*/ 	.word	index@($__internal_0_$__cuda_sm3x_div_rn_noftz_f32_slowpath)
        /*0014*/ 	.word	0x00000000


	//----- nvinfo : EIATTR_FRAME_SIZE
	.align		4
.L_3:
        /*0018*/ 	.byte	0x04, 0x11
        /*001a*/ 	.short	(.L_5 - .L_4)
	.align		4
.L_4:
        /*001c*/ 	.word	index@(_Z21actualizarPesosKernelPfPhPifii)
        /*0020*/ 	.word	0x00000000


	//----- nvinfo : EIATTR_MIN_STACK_SIZE
	.align		4
.L_5:
        /*0024*/ 	.byte	0x04, 0x12
        /*0026*/ 	.short	(.L_7 - .L_6)
	.align		4
.L_6:
        /*0028*/ 	.word	index@(_Z21actualizarPesosKernelPfPhPifii)
        /*002c*/ 	.word	0x00000000
.L_7:


//--------------------- .nv.compat                --------------------------
	.section	.nv.compat,"",@"SHT_CUDA_COMPAT_INFO"
	.align	4
        /*0000*/ 	.byte	0x02, 0x09, 0x00, 0x00, 0x02, 0x02, 0x01, 0x00, 0x02, 0x05, 0x05, 0x00, 0x03, 0x07, 0x01, 0x01
        /*0010*/ 	.byte	0x02, 0x03, 0x00, 0x00, 0x02, 0x06, 0x01, 0x00, 0x04, 0x0b, 0x08, 0x00, 0x01, 0x00, 0x00, 0x00
        /*0020*/ 	.byte	0x00, 0x00, 0x00, 0x00


//--------------------- .nv.info._Z21actualizarPesosKernelPfPhPifii --------------------------
	.section	.nv.info._Z21actualizarPesosKernelPfPhPifii,"",@"SHT_CUDA_INFO"
	.sectionflags	@""
	.align	4


	//----- nvinfo : EIATTR_CUDA_API_VERSION
	.align		4
        /*0000*/ 	.byte	0x04, 0x37
        /*0002*/ 	.short	(.L_9 - .L_8)
.L_8:
        /*0004*/ 	.word	0x00000082


	//----- nvinfo : EIATTR_KPARAM_INFO
	.align		4
.L_9:
        /*0008*/ 	.byte	0x04, 0x17
        /*000a*/ 	.short	(.L_11 - .L_10)
.L_10:
        /*000c*/ 	.word	0x00000000
        /*0010*/ 	.short	0x0005
        /*0012*/ 	.short	0x0020
        /*0014*/ 	.byte	0x00, 0xf0, 0x11, 0x00


	//----- nvinfo : EIATTR_KPARAM_INFO
	.align		4
.L_11:
        /*0018*/ 	.byte	0x04, 0x17
        /*001a*/ 	.short	(.L_13 - .L_12)
.L_12:
        /*001c*/ 	.word	0x00000000
        /*0020*/ 	.short	0x0004
        /*0022*/ 	.short	0x001c
        /*0024*/ 	.byte	0x00, 0xf0, 0x11, 0x00


	//----- nvinfo : EIATTR_KPARAM_INFO
	.align		4
.L_13:
        /*0028*/ 	.byte	0x04, 0x17
        /*002a*/ 	.short	(.L_15 - .L_14)
.L_14:
        /*002c*/ 	.word	0x00000000
        /*0030*/ 	.short	0x0003
        /*0032*/ 	.short	0x0018
        /*0034*/ 	.byte	0x00, 0xf0, 0x11, 0x00


	//----- nvinfo : EIATTR_KPARAM_INFO
	.align		4
.L_15:
        /*0038*/ 	.byte	0x04, 0x17
        /*003a*/ 	.short	(.L_17 - .L_16)
.L_16:
        /*003c*/ 	.word	0x00000000
        /*0040*/ 	.short	0x0002
        /*0042*/ 	.short	0x0010
        /*0044*/ 	.byte	0x00, 0xf5, 0x21, 0x00


	//----- nvinfo : EIATTR_KPARAM_INFO
	.align		4
.L_17:
        /*0048*/ 	.byte	0x04, 0x17
        /*004a*/ 	.short	(.L_19 - .L_18)
.L_18:
        /*004c*/ 	.word	0x00000000
        /*0050*/ 	.short	0x0001
        /*0052*/ 	.short	0x0008
        /*0054*/ 	.byte	0x00, 0xf5, 0x21, 0x00


	//----- nvinfo : EIATTR_KPARAM_INFO
	.align		4
.L_19:
        /*0058*/ 	.byte	0x04, 0x17
        /*005a*/ 	.short	(.L_21 - .L_20)
.L_20:
        /*005c*/ 	.word	0x00000000
        /*0060*/ 	.short	0x0000
        /*0062*/ 	.short	0x0000
        /*0064*/ 	.byte	0x00, 0xf5, 0x21, 0x00


	//----- nvinfo : EIATTR_SPARSE_MMA_MASK
	.align		4
.L_21:
        /*0068*/ 	.byte	0x03, 0x50
        /*006a*/ 	.short	0x0000


	//----- nvinfo : EIATTR_MAXREG_COUNT
	.align		4
        /*006c*/ 	.byte	0x03, 0x1b
        /*006e*/ 	.short	0x00ff


	//----- nvinfo : EIATTR_MERCURY_ISA_VERSION
	.align		4
        /*0070*/ 	.byte	0x03, 0x5f
        /*0072*/ 	.short	0x0101


	//----- nvinfo : EIATTR_VRC_CTA_INIT_COUNT
	.align		4
        /*0074*/ 	.byte	0x02, 0x4a
	.zero		1
	.zero		1


	//----- nvinfo : EIATTR_EXIT_INSTR_OFFSETS
	.align		4
        /*0078*/ 	.byte	0x04, 0x1c
        /*007a*/ 	.short	(.L_23 - .L_22)


	//   ....[0]....
.L_22:
        /*007c*/ 	.word	0x00000070


	//   ....[1]....
        /*0080*/ 	.word	0x000016c0


	//   ....[2]....
        /*0084*/ 	.word	0x00001760


	//   ....[3]....
        /*0088*/ 	.word	0x00002290


	//   ....[4]....
        /*008c*/ 	.word	0x00002820


	//   ....[5]....
        /*0090*/ 	.word	0x00002b50


	//   ....[6]....
        /*0094*/ 	.word	0x00002cf0


	//----- nvinfo : EIATTR_CRS_STACK_SIZE
	.align		4
.L_23:
        /*0098*/ 	.byte	0x04, 0x1e
        /*009a*/ 	.short	(.L_25 - .L_24)
.L_24:
        /*009c*/ 	.word	0x00000000


	//----- nvinfo : EIATTR_CBANK_PARAM_SIZE
	.align		4
.L_25:
        /*00a0*/ 	.byte	0x03, 0x19
        /*00a2*/ 	.short	0x0024


	//----- nvinfo : EIATTR_PARAM_CBANK
	.align		4
        /*00a4*/ 	.byte	0x04, 0x0a
        /*00a6*/ 	.short	(.L_27 - .L_26)
	.align		4
.L_26:
        /*00a8*/ 	.word	index@(.nv.constant0._Z21actualizarPesosKernelPfPhPifii)
        /*00ac*/ 	.short	0x0380
        /*00ae*/ 	.short	0x0024


	//----- nvinfo : EIATTR_SW_WAR
	.align		4
.L_27:
        /*00b0*/ 	.byte	0x04, 0x36
        /*00b2*/ 	.short	(.L_29 - .L_28)
.L_28:
        /*00b4*/ 	.word	0x00000008
.L_29:


//--------------------- .nv.callgraph             --------------------------
	.section	.nv.callgraph,"",@"SHT_CUDA_CALLGRAPH"
	.align	4
	.sectionentsize	8
	.align		4
        /*0000*/ 	.word	0x00000000
	.align		4
        /*0004*/ 	.word	0xffffffff
	.align		4
        /*0008*/ 	.word	0x00000000
	.align		4
        /*000c*/ 	.word	0xfffffffe
	.align		4
        /*0010*/ 	.word	0x00000000
	.align		4
        /*0014*/ 	.word	0xfffffffd
	.align		4
        /*0018*/ 	.word	0x00000000
	.align		4
        /*001c*/ 	.word	0xfffffffc


//--------------------- .text._Z21actualizarPesosKernelPfPhPifii --------------------------
	.section	.text._Z21actualizarPesosKernelPfPhPifii,"ax",@progbits
	.align	128
        .global         _Z21actualizarPesosKernelPfPhPifii
        .type           _Z21actualizarPesosKernelPfPhPifii,@function
        .size           _Z21actualizarPesosKernelPfPhPifii,(.L_x_81 - _Z21actualizarPesosKernelPfPhPifii)
        .other          _Z21actualizarPesosKernelPfPhPifii,@"STO_CUDA_ENTRY STV_DEFAULT"
_Z21actualizarPesosKernelPfPhPifii:
.text._Z21actualizarPesosKernelPfPhPifii:
[----:B------:R-:W-:Y:S01]  /*0000*/  LDC R1, c[0x0][0x37c] ;  /* 0x0000df00ff017b82 */ /* 0x000fe20000000800 */
[----:B------:R-:W0:Y:S07]  /*0010*/  S2R R0, SR_TID.X ;  /* 0x0000000000007919 */ /* 0x000e2e0000002100 */
[----:B------:R-:W0:Y:S01]  /*0020*/  S2UR UR4, SR_CTAID.X ;  /* 0x00000000000479c3 */ /* 0x000e220000002500 */
[----:B------:R-:W1:Y:S07]  /*0030*/  LDCU UR5, c[0x0][0x39c] ;  /* 0x00007380ff0577ac */ /* 0x000e6e0008000800 */
[----:B------:R-:W0:Y:S02]  /*0040*/  LDC R11, c[0x0][0x360] ;  /* 0x0000d800ff0b7b82 */ /* 0x000e240000000800 */
[----:B0-----:R-:W-:-:S05]  /*0050*/  IMAD R11, R11, UR4, R0 ;  /* 0x000000040b0b7c24 */ /* 0x001fca000f8e0200 */
[----:B-1----:R-:W-:-:S13]  /*0060*/  ISETP.GE.AND P0, PT, R11, UR5, PT ;  /* 0x000000050b007c0c */ /* 0x002fda000bf06270 */
[----:B------:R-:W-:Y:S05]  /*0070*/  @P0 EXIT ;  /* 0x000000000000094d */ /* 0x000fea0003800000 */
[----:B------:R-:W0:Y:S01]  /*0080*/  LDC.64 R8, c[0x0][0x390] ;  /* 0x0000e400ff087b82 */ /* 0x000e220000000a00 */
[----:B------:R-:W1:Y:S01]  /*0090*/  LDCU.64 UR10, c[0x0][0x358] ;  /* 0x00006b00ff0a77ac */ /* 0x000e620008000a00 */
[----:B------:R-:W2:Y:S06]  /*00a0*/  LDCU UR4, c[0x0][0x3a0] ;  /* 0x00007400ff0477ac */ /* 0x000eac0008000800 */
[----:B------:R-:W3:Y:S01]  /*00b0*/  LDC.64 R4, c[0x0][0x380] ;  /* 0x0000e000ff047b82 */ /* 0x000ee20000000a00 */
[----:B0-----:R-:W-:-:S06]  /*00c0*/  IMAD.WIDE R8, R11, 0x4, R8 ;  /* 0x000000040b087825 */ /* 0x001fcc00078e0208 */
[----:B-1----:R0:W5:Y:S04]  /*00d0*/  LDG.E R8, desc[UR10][R8.64] ;  /* 0x0000000a08087981 */ /* 0x002168000c1e1900 */
[----:B---3--:R-:W3:Y:S01]  /*00e0*/  LDG.E R10, desc[UR10][R4.64] ;  /* 0x0000000a040a7981 */ /* 0x008ee2000c1e1900 */
[----:B--2---:R-:W-:Y:S01]  /*00f0*/  UISETP.GE.AND UP0, UPT, UR4, 0x1, UPT ;  /* 0x000000010400788c */ /* 0x004fe2000bf06270 */
[----:B------:R-:W-:Y:S01]  /*0100*/  HFMA2 R3, -RZ, RZ, 3.748046875, 0 ;  /* 0x437f0000ff037431 */ /* 0x000fe200000001ff */
[----:B---3--:R-:W-:-:S07]  /*0110*/  MOV R18, R10 ;  /* 0x0000000a00127202 */ /* 0x008fce0000000f00 */
[----:B0-----:R-:W-:Y:S05]  /*0120*/  BRA.U !UP0, `(.L_x_0) ;  /* 0x0000001508547547 */ /* 0x001fea000b800000 */
[----:B------:R-:W-:Y:S02]  /*0130*/  UISETP.GE.U32.AND UP0, UPT, UR4, 0x8, UPT ;  /* 0x000000080400788c */ /* 0x000fe4000bf06070 */
[----:B------:R-:W-:Y:S01]  /*0140*/  IMAD R9, R11, UR4, RZ ;  /* 0x000000040b097c24 */ /* 0x000fe2000f8e02ff */
[----:B------:R-:W-:Y:S01]  /*0150*/  MOV R6, RZ ;  /* 0x000000ff00067202 */ /* 0x000fe20000000f00 */
[----:B------:R-:W-:Y:S01]  /*0160*/  ULOP3.LUT UR8, UR4, 0x7, URZ, 0xc0, !UPT ;  /* 0x0000000704087892 */ /* 0x000fe2000f8ec0ff */
[----:B------:R-:W-:-:S04]  /*0170*/  MOV R18, R10 ;  /* 0x0000000a00127202 */ /* 0x000fc80000000f00 */
[----:B------:R-:W-:Y:S07]  /*0180*/  BRA.U !UP0, `(.L_x_1) ;  /* 0x0000000908ac7547 */ /* 0x000fee000b800000 */
[----:B------:R-:W0:Y:S01]  /*0190*/  LDCU.64 UR6, c[0x0][0x380] ;  /* 0x00007000ff0677ac */ /* 0x000e220008000a00 */
[----:B------:R-:W1:Y:S01]  /*01a0*/  LDC.64 R12, c[0x0][0x388] ;  /* 0x0000e200ff0c7b82 */ /* 0x000e620000000a00 */
[----:B------:R-:W-:Y:S01]  /*01b0*/  MOV R7, R9 ;  /* 0x0000000900077202 */ /* 0x000fe20000000f00 */
[----:B------:R-:W-:Y:S01]  /*01c0*/  ULOP3.LUT UR4, UR4, 0x7ffffff8, URZ, 0xc0, !UPT ;  /* 0x7ffffff804047892 */ /* 0x000fe2000f8ec0ff */
[----:B------:R-:W-:-:S05]  /*01d0*/  MOV R18, R10 ;  /* 0x0000000a00127202 */ /* 0x000fca0000000f00 */
[----:B------:R-:W-:Y:S01]  /*01e0*/  MOV R6, UR4 ;  /* 0x0000000400067c02 */ /* 0x000fe20008000f00 */
[----:B0-----:R-:W-:-:S04]  /*01f0*/  UIADD3 UR5, UP0, UPT, UR6, 0x10, URZ ;  /* 0x0000001006057890 */ /* 0x001fc8000ff1e0ff */
[----:B------:R-:W-:Y:S02]  /*0200*/  UIADD3.X UR6, UPT, UPT, URZ, UR7, URZ, UP0, !UPT ;  /* 0x00000007ff067290 */ /* 0x000fe400087fe4ff */
[----:B------:R-:W-:Y:S01]  /*0210*/  IMAD.U32 R16, RZ, RZ, UR5 ;  /* 0x00000005ff107e24 */ /* 0x000fe2000f8e00ff */
[----:B------:R-:W-:-:S03]  /*0220*/  UIADD3 UR7, UPT, UPT, -UR4, URZ, URZ ;  /* 0x000000ff04077290 */ /* 0x000fc6000fffe1ff */
[----:B------:R-:W-:-:S09]  /*0230*/  MOV R17, UR6 ;  /* 0x0000000600117c02 */ /* 0x000fd20008000f00 */
.L_x_18:
[----:B------:R-:W-:Y:S02]  /*0240*/  SHF.R.S32.HI R0, RZ, 0x1f, R7 ;  /* 0x0000001fff007819 */ /* 0x000fe40000011407 */
[----:B-1----:R-:W-:-:S04]  /*0250*/  IADD3 R14, P0, P1, R7, 0x3, R12 ;  /* 0x00000003070e7810 */ /* 0x002fc8000791e00c */
[----:B------:R-:W-:-:S05]  /*0260*/  IADD3.X R15, PT, PT, R0, R13, RZ, P0, P1 ;  /* 0x0000000d000f7210 */ /* 0x000fca00007e24ff */
[----:B------:R-:W2:Y:S01]  /*0270*/  LDG.E.U8 R20, desc[UR10][R14.64+-0x3] ;  /* 0xfffffd0a0e147981 */ /* 0x000ea2000c1e1100 */
[----:B------:R-:W-:Y:S01]  /*0280*/  HFMA2 R5, -RZ, RZ, 0.9375, -7.688999176025390625e-06 ;  /* 0x3b808081ff057431 */ /* 0x000fe200000001ff */
[----:B------:R-:W-:Y:S04]  /*0290*/  BSSY.RECONVERGENT B2, `(.L_x_2) ;  /* 0x000000c000027945 */ /* 0x000fe80003800200 */
[----:B------:R-:W-:-:S04]  /*02a0*/  FFMA R0, R5, -R3, 1 ;  /* 0x3f80000005007423 */ /* 0x000fc80000000803 */
[----:B------:R-:W-:Y:S01]  /*02b0*/  FFMA R5, R0, R5, 0.0039215688593685626984 ;  /* 0x3b80808100057423 */ /* 0x000fe20000000005 */
[----:B--2---:R-:W-:-:S04]  /*02c0*/  I2FP.F32.U32 R20, R20 ;  /* 0x0000001400147245 */ /* 0x004fc80000201000 */
[----:B------:R-:W0:Y:S01]  /*02d0*/  FCHK P0, R20, 255 ;  /* 0x437f000014007902 */ /* 0x000e220000000000 */
[----:B------:R-:W-:-:S04]  /*02e0*/  FFMA R0, R20, R5, RZ ;  /* 0x0000000514007223 */ /* 0x000fc800000000ff */
[----:B------:R-:W-:-:S04]  /*02f0*/  FFMA R2, R0, -255, R20 ;  /* 0xc37f000000027823 */ /* 0x000fc80000000014 */
[----:B------:R-:W-:Y:S01]  /*0300*/  FFMA R2, R5, R2, R0 ;  /* 0x0000000205027223 */ /* 0x000fe20000000000 */
[----:B0-----:R-:W-:Y:S06]  /*0310*/  @!P0 BRA `(.L_x_3) ;  /* 0x00000000000c8947 */ /* 0x001fec0003800000 */
[----:B------:R-:W-:-:S07]  /*0320*/  MOV R2, 0x340 ;  /* 0x0000034000027802 */ /* 0x000fce0000000f00 */
[----:B-----5:R-:W-:Y:S05]  /*0330*/  CALL.REL.NOINC `($__internal_0_$__cuda_sm3x_div_rn_noftz_f32_slowpath) ;  /* 0x0000002800707944 */ /* 0x020fea0003c00000 */
[----:B------:R-:W-:-:S07]  /*0340*/  MOV R2, R0 ;  /* 0x0000000000027202 */ /* 0x000fce0000000f00 */
.L_x_3:
[----:B------:R-:W-:Y:S05]  /*0350*/  BSYNC.RECONVERGENT B2 ;  /* 0x0000000000027941 */ /* 0x000fea0003800200 */
.L_x_2:
[----:B------:R-:W2:Y:S04]  /*0360*/  LDG.E.U8 R0, desc[UR10][R14.64+-0x2] ;  /* 0xfffffe0a0e007981 */ /* 0x000ea8000c1e1100 */
[----:B------:R-:W3:Y:S01]  /*0370*/  LDG.E R4, desc[UR10][R16.64+-0xc] ;  /* 0xfffff40a10047981 */ /* 0x000ee2000c1e1900 */
[----:B------:R-:W-:Y:S01]  /*0380*/  HFMA2 R22, -RZ, RZ, 0.9375, -7.688999176025390625e-06 ;  /* 0x3b808081ff167431 */ /* 0x000fe200000001ff */
[----:B------:R-:W-:Y:S04]  /*0390*/  BSSY.RECONVERGENT B2, `(.L_x_4) ;  /* 0x000000f000027945 */ /* 0x000fe80003800200 */
[----:B------:R-:W-:Y:S01]  /*03a0*/  FFMA R5, R22, -R3, 1 ;  /* 0x3f80000016057423 */ /* 0x000fe20000000803 */
[----:B--2---:R-:W-:-:S03]  /*03b0*/  I2FP.F32.U32 R20, R0 ;  /* 0x0000000000147245 */ /* 0x004fc60000201000 */
[----:B------:R-:W-:Y:S01]  /*03c0*/  FFMA R0, R5, R22, 0.0039215688593685626984 ;  /* 0x3b80808105007423 */ /* 0x000fe20000000016 */
[----:B------:R-:W-:Y:S01]  /*03d0*/  MOV R5, 0x40000000 ;  /* 0x4000000000057802 */ /* 0x000fe20000000f00 */
[----:B------:R-:W0:Y:S02]  /*03e0*/  FCHK P0, R20, 255 ;  /* 0x437f000014007902 */ /* 0x000e240000000000 */
[----:B------:R-:W-:Y:S02]  /*03f0*/  FFMA R19, R0, R20, RZ ;  /* 0x0000001400137223 */ /* 0x000fe400000000ff */
[----:B------:R-:W-:Y:S02]  /*0400*/  FFMA R5, R2, R5, -1 ;  /* 0xbf80000002057423 */ /* 0x000fe40000000005 */
[----:B------:R-:W-:Y:S02]  /*0410*/  FFMA R2, R19, -255, R20 ;  /* 0xc37f000013027823 */ /* 0x000fe40000000014 */
[----:B---3--:R-:W-:-:S02]  /*0420*/  FFMA R18, R5, R4, R18 ;  /* 0x0000000405127223 */ /* 0x008fc40000000012 */
[----:B------:R-:W-:Y:S01]  /*0430*/  FFMA R2, R0, R2, R19 ;  /* 0x0000000200027223 */ /* 0x000fe20000000013 */
[----:B0-----:R-:W-:Y:S06]  /*0440*/  @!P0 BRA `(.L_x_5) ;  /* 0x00000000000c8947 */ /* 0x001fec0003800000 */
[----:B------:R-:W-:-:S07]  /*0450*/  MOV R2, 0x470 ;  /* 0x0000047000027802 */ /* 0x000fce0000000f00 */
[----:B-----5:R-:W-:Y:S05]  /*0460*/  CALL.REL.NOINC `($__internal_0_$__cuda_sm3x_div_rn_noftz_f32_slowpath) ;  /* 0x0000002800247944 */ /* 0x020fea0003c00000 */
[----:B------:R-:W-:-:S07]  /*0470*/  MOV R2, R0 ;  /* 0x0000000000027202 */ /* 0x000fce0000000f00 */
.L_x_5:
[----:B------:R-:W-:Y:S05]  /*0480*/  BSYNC.RECONVERGENT B2 ;  /* 0x0000000000027941 */ /* 0x000fea0003800200 */
.L_x_4:
[----:B------:R-:W2:Y:S04]  /*0490*/  LDG.E.U8 R0, desc[UR10][R14.64+-0x1] ;  /* 0xffffff0a0e007981 */ /* 0x000ea8000c1e1100 */
[----:B------:R-:W3:Y:S01]  /*04a0*/  LDG.E R4, desc[UR10][R16.64+-0x8] ;  /* 0xfffff80a10047981 */ /* 0x000ee2000c1e1900 */
[----:B------:R-:W-:Y:S01]  /*04b0*/  IMAD.MOV.U32 R22, RZ, RZ, 0x3b808081 ;  /* 0x3b808081ff167424 */ /* 0x000fe200078e00ff */
[----:B------:R-:W-:Y:S03]  /*04c0*/  BSSY.RECONVERGENT B2, `(.L_x_6) ;  /* 0x000000f000027945 */ /* 0x000fe60003800200 */
[----:B------:R-:W-:Y:S01]  /*04d0*/  FFMA R5, R22, -R3, 1 ;  /* 0x3f80000016057423 */ /* 0x000fe20000000803 */
[----:B--2---:R-:W-:-:S03]  /*04e0*/  I2FP.F32.U32 R20, R0 ;  /* 0x0000000000147245 */ /* 0x004fc60000201000 */
[----:B------:R-:W-:Y:S01]  /*04f0*/  FFMA R0, R5, R22, 0.0039215688593685626984 ;  /* 0x3b80808105007423 */ /* 0x000fe20000000016 */
[----:B------:R-:W-:Y:S01]  /*0500*/  HFMA2 R5, -RZ, RZ, 2, 0 ;  /* 0x40000000ff057431 */ /* 0x000fe200000001ff */
        /* <DEDUP_REMOVED lines=10> */
.L_x_7:
[----:B------:R-:W-:Y:S05]  /*05b0*/  BSYNC.RECONVERGENT B2 ;  /* 0x0000000000027941 */ /* 0x000fea0003800200 */
.L_x_6:
        /* <DEDUP_REMOVED lines=18> */
.L_x_9:
[----:B------:R-:W-:Y:S05]  /*06e0*/  BSYNC.RECONVERGENT B2 ;  /* 0x0000000000027941 */ /* 0x000fea0003800200 */
.L_x_8:
[----:B------:R-:W2:Y:S04]  /*06f0*/  LDG.E.U8 R0, desc[UR10][R14.64+0x1] ;  /* 0x0000010a0e007981 */ /* 0x000ea8000c1e1100 */
[----:B------:R-:W3:Y:S01]  /*0700*/  LDG.E R4, desc[UR10][R16.64] ;  /* 0x0000000a10047981 */ /* 0x000ee2000c1e1900 */
[----:B------:R-:W-:Y:S01]  /*0710*/  HFMA2 R22, -RZ, RZ, 0.9375, -7.688999176025390625e-06 ;  /* 0x3b808081ff167431 */ /* 0x000fe200000001ff */
[----:B------:R-:W-:Y:S04]  /*0720*/  BSSY.RECONVERGENT B2, `(.L_x_10) ;  /* 0x000000f000027945 */ /* 0x000fe80003800200 */
[----:B------:R-:W-:Y:S01]  /*0730*/  FFMA R5, R22, -R3, 1 ;  /* 0x3f80000016057423 */ /* 0x000fe20000000803 */
[----:B--2---:R-:W-:-:S03]  /*0740*/  I2FP.F32.U32 R20, R0 ;  /* 0x0000000000147245 */ /* 0x004fc60000201000 */
[----:B------:R-:W-:Y:S01]  /*0750*/  FFMA R0, R5, R22, 0.0039215688593685626984 ;  /* 0x3b80808105007423 */ /* 0x000fe20000000016 */
[----:B------:R-:W-:Y:S01]  /*0760*/  IMAD.MOV.U32 R5, RZ, RZ, 0x40000000 ;  /* 0x40000000ff057424 */ /* 0x000fe200078e00ff */
[----:B------:R-:W0:Y:S02]  /*0770*/  FCHK P0, R20, 255 ;  /* 0x437f000014007902 */ /* 0x000e240000000000 */
[----:B------:R-:W-:Y:S01]  /*0780*/  FFMA R19, R0, R20, RZ ;  /* 0x0000001400137223 */ /* 0x000fe200000000ff */
[----:B------:R-:W-:-:S03]  /*0790*/  FFMA R5, R2, R5, -1 ;  /* 0xbf80000002057423 */ /* 0x000fc60000000005 */
[----:B------:R-:W-:Y:S01]  /*07a0*/  FFMA R2, R19, -255, R20 ;  /* 0xc37f000013027823 */ /* 0x000fe20000000014 */
[----:B---3--:R-:W-:-:S03]  /*07b0*/  FFMA R18, R5, R4, R18 ;  /* 0x0000000405127223 */ /* 0x008fc60000000012 */
[----:B------:R-:W-:Y:S01]  /*07c0*/  FFMA R2, R0, R2, R19 ;  /* 0x0000000200027223 */ /* 0x000fe20000000013 */
[----:B0-----:R-:W-:Y:S06]  /*07d0*/  @!P0 BRA `(.L_x_11) ;  /* 0x00000000000c8947 */ /* 0x001fec0003800000 */
[----:B------:R-:W-:-:S07]  /*07e0*/  MOV R2, 0x800 ;  /* 0x0000080000027802 */ /* 0x000fce0000000f00 */
[----:B-----5:R-:W-:Y:S05]  /*07f0*/  CALL.REL.NOINC `($__internal_0_$__cuda_sm3x_div_rn_noftz_f32_slowpath) ;  /* 0x0000002400407944 */ /* 0x020fea0003c00000 */
[----:B------:R-:W-:-:S07]  /*0800*/  MOV R2, R0 ;  /* 0x0000000000027202 */ /* 0x000fce0000000f00 */
.L_x_11:
[----:B------:R-:W-:Y:S05]  /*0810*/  BSYNC.RECONVERGENT B2 ;  /* 0x0000000000027941 */ /* 0x000fea0003800200 */
.L_x_10:
        /* <DEDUP_REMOVED lines=18> */
.L_x_13:
[----:B------:R-:W-:Y:S05]  /*0940*/  BSYNC.RECONVERGENT B2 ;  /* 0x0000000000027941 */ /* 0x000fea0003800200 */
.L_x_12:
        /* <DEDUP_REMOVED lines=18> */
.L_x_15:
[----:B------:R-:W-:Y:S05]  /*0a70*/  BSYNC.RECONVERGENT B2 ;  /* 0x0000000000027941 */ /* 0x000fea0003800200 */
.L_x_14:
[----:B------:R-:W2:Y:S04]  /*0a80*/  LDG.E.U8 R14, desc[UR10][R14.64+0x4] ;  /* 0x0000040a0e0e7981 */ /* 0x000ea8000c1e1100 */
[----:B------:R-:W3:Y:S01]  /*0a90*/  LDG.E R4, desc[UR10][R16.64+0xc] ;  /* 0x00000c0a10047981 */ /* 0x000ee2000c1e1900 */
[----:B------:R-:W-:Y:S01]  /*0aa0*/  IMAD.MOV.U32 R0, RZ, RZ, 0x3b808081 ;  /* 0x3b808081ff007424 */ /* 0x000fe200078e00ff */
[----:B------:R-:W-:Y:S03]  /*0ab0*/  BSSY.RECONVERGENT B2, `(.L_x_16) ;  /* 0x000000e000027945 */ /* 0x000fe60003800200 */
[----:B------:R-:W-:-:S04]  /*0ac0*/  FFMA R5, R0, -R3, 1 ;  /* 0x3f80000000057423 */ /* 0x000fc80000000803 */
[----:B------:R-:W-:Y:S01]  /*0ad0*/  FFMA R0, R5, R0, 0.0039215688593685626984 ;  /* 0x3b80808105007423 */ /* 0x000fe20000000000 */
[----:B------:R-:W-:-:S05]  /*0ae0*/  HFMA2 R5, -RZ, RZ, 2, 0 ;  /* 0x40000000ff057431 */ /* 0x000fca00000001ff */
[----:B------:R-:W-:Y:S01]  /*0af0*/  FFMA R5, R2, R5, -1 ;  /* 0xbf80000002057423 */ /* 0x000fe20000000005 */
[----:B--2---:R-:W-:-:S04]  /*0b00*/  I2FP.F32.U32 R20, R14 ;  /* 0x0000000e00147245 */ /* 0x004fc80000201000 */
[----:B------:R-:W0:Y:S01]  /*0b10*/  FCHK P0, R20, 255 ;  /* 0x437f000014007902 */ /* 0x000e220000000000 */
[----:B------:R-:W-:Y:S01]  /*0b20*/  FFMA R19, R0, R20, RZ ;  /* 0x0000001400137223 */ /* 0x000fe200000000ff */
[----:B---3--:R-:W-:-:S03]  /*0b30*/  FFMA R18, R5, R4, R18 ;  /* 0x0000000405127223 */ /* 0x008fc60000000012 */
[----:B------:R-:W-:-:S04]  /*0b40*/  FFMA R2, R19, -255, R20 ;  /* 0xc37f000013027823 */ /* 0x000fc80000000014 */
[----:B------:R-:W-:Y:S01]  /*0b50*/  FFMA R0, R0, R2, R19 ;  /* 0x0000000200007223 */ /* 0x000fe20000000013 */
[----:B0-----:R-:W-:Y:S06]  /*0b60*/  @!P0 BRA `(.L_x_17) ;  /* 0x0000000000088947 */ /* 0x001fec0003800000 */
[----:B------:R-:W-:-:S07]  /*0b70*/  MOV R2, 0xb90 ;  /* 0x00000b9000027802 */ /* 0x000fce0000000f00 */
[----:B-----5:R-:W-:Y:S05]  /*0b80*/  CALL.REL.NOINC `($__internal_0_$__cuda_sm3x_div_rn_noftz_f32_slowpath) ;  /* 0x00000020005c7944 */ /* 0x020fea0003c00000 */
.L_x_17:
[----:B------:R-:W-:Y:S05]  /*0b90*/  BSYNC.RECONVERGENT B2 ;  /* 0x0000000000027941 */ /* 0x000fea0003800200 */
.L_x_16:
[----:B------:R0:W2:Y:S01]  /*0ba0*/  LDG.E R2, desc[UR10][R16.64+0x10] ;  /* 0x0000100a10027981 */ /* 0x0000a2000c1e1900 */
[----:B------:R-:W-:Y:S01]  /*0bb0*/  UIADD3 UR7, UPT, UPT, UR7, 0x8, URZ ;  /* 0x0000000807077890 */ /* 0x000fe2000fffe0ff */
[----:B------:R-:W-:Y:S02]  /*0bc0*/  MOV R5, 0x40000000 ;  /* 0x4000000000057802 */ /* 0x000fe40000000f00 */
[----:B------:R-:W-:Y:S01]  /*0bd0*/  IADD3 R7, PT, PT, R7, 0x8, RZ ;  /* 0x0000000807077810 */ /* 0x000fe20007ffe0ff */
[----:B------:R-:W-:Y:S02]  /*0be0*/  UISETP.NE.AND UP0, UPT, UR7, URZ, UPT ;  /* 0x000000ff0700728c */ /* 0x000fe4000bf05270 */
[----:B------:R-:W-:Y:S01]  /*0bf0*/  FFMA R5, R0, R5, -1 ;  /* 0xbf80000000057423 */ /* 0x000fe20000000005 */
[----:B0-----:R-:W-:-:S04]  /*0c00*/  IADD3 R16, P0, PT, R16, 0x20, RZ ;  /* 0x0000002010107810 */ /* 0x001fc80007f1e0ff */
[----:B------:R-:W-:Y:S01]  /*0c10*/  IADD3.X R17, PT, PT, RZ, R17, RZ, P0, !PT ;  /* 0x00000011ff117210 */ /* 0x000fe200007fe4ff */
[----:B--2---:R-:W-:Y:S01]  /*0c20*/  FFMA R18, R5, R2, R18 ;  /* 0x0000000205127223 */ /* 0x004fe20000000012 */
[----:B------:R-:W-:Y:S07]  /*0c30*/  BRA.U UP0, `(.L_x_18) ;  /* 0xfffffff500807547 */ /* 0x000fee000b83ffff */
.L_x_1:
[----:B------:R-:W-:-:S09]  /*0c40*/  UISETP.NE.AND UP0, UPT, UR8, URZ, UPT ;  /* 0x000000ff0800728c */ /* 0x000fd2000bf05270 */
[----:B------:R-:W-:Y:S05]  /*0c50*/  BRA.U !UP0, `(.L_x_0) ;  /* 0x0000000908887547 */ /* 0x000fea000b800000 */
[----:B------:R-:W0:Y:S01]  /*0c60*/  LDCU UR4, c[0x0][0x3a0] ;  /* 0x00007400ff0477ac */ /* 0x000e220008000800 */
[----:B------:R-:W-:Y:S02]  /*0c70*/  UISETP.GE.U32.AND UP0, UPT, UR8, 0x4, UPT ;  /* 0x000000040800788c */ /* 0x000fe4000bf06070 */
[----:B0-----:R-:W-:-:S07]  /*0c80*/  ULOP3.LUT UR4, UR4, 0x3, URZ, 0xc0, !UPT ;  /* 0x0000000304047892 */ /* 0x001fce000f8ec0ff */
[----:B------:R-:W-:Y:S05]  /*0c90*/  BRA.U !UP0, `(.L_x_19) ;  /* 0x0000000508487547 */ /* 0x000fea000b800000 */
[----:B------:R-:W0:Y:S01]  /*0ca0*/  LDCU.64 UR6, c[0x0][0x388] ;  /* 0x00007100ff0677ac */ /* 0x000e220008000a00 */
[----:B------:R-:W-:-:S04]  /*0cb0*/  IADD3 R0, PT, PT, R9, R6, RZ ;  /* 0x0000000609007210 */ /* 0x000fc80007ffe0ff */
[----:B0-----:R-:W-:-:S04]  /*0cc0*/  IADD3 R14, P0, PT, R0, UR6, RZ ;  /* 0x00000006000e7c10 */ /* 0x001fc8000ff1e0ff */
[----:B------:R-:W-:-:S05]  /*0cd0*/  LEA.HI.X.SX32 R15, R0, UR7, 0x1, P0 ;  /* 0x00000007000f7c11 */ /* 0x000fca00080f0eff */
[----:B------:R-:W2:Y:S01]  /*0ce0*/  LDG.E.U8 R0, desc[UR10][R14.64] ;  /* 0x0000000a0e007981 */ /* 0x000ea2000c1e1100 */
[----:B------:R-:W-:Y:S01]  /*0cf0*/  HFMA2 R2, -RZ, RZ, 0.9375, -7.688999176025390625e-06 ;  /* 0x3b808081ff027431 */ /* 0x000fe200000001ff */
[----:B------:R-:W-:Y:S04]  /*0d00*/  BSSY.RECONVERGENT B2, `(.L_x_20) ;  /* 0x000000c000027945 */ /* 0x000fe80003800200 */
[----:B------:R-:W-:Y:S01]  /*0d10*/  FFMA R5, R2, -R3, 1 ;  /* 0x3f80000002057423 */ /* 0x000fe20000000803 */
[----:B--2---:R-:W-:-:S03]  /*0d20*/  I2FP.F32.U32 R20, R0 ;  /* 0x0000000000147245 */ /* 0x004fc60000201000 */
[----:B------:R-:W-:Y:S01]  /*0d30*/  FFMA R0, R5, R2, 0.0039215688593685626984 ;  /* 0x3b80808105007423 */ /* 0x000fe20000000002 */
[----:B------:R-:W0:Y:S03]  /*0d40*/  FCHK P0, R20, 255 ;  /* 0x437f000014007902 */ /* 0x000e260000000000 */
[----:B------:R-:W-:-:S04]  /*0d50*/  FFMA R5, R0, R20, RZ ;  /* 0x0000001400057223 */ /* 0x000fc800000000ff */
[----:B------:R-:W-:-:S04]  /*0d60*/  FFMA R2, R5, -255, R20 ;  /* 0xc37f000005027823 */ /* 0x000fc80000000014 */
[----:B------:R-:W-:Y:S01]  /*0d70*/  FFMA R2, R0, R2, R5 ;  /* 0x0000000200027223 */ /* 0x000fe20000000005 */
[----:B0-----:R-:W-:Y:S06]  /*0d80*/  @!P0 BRA `(.L_x_21) ;  /* 0x00000000000c8947 */ /* 0x001fec0003800000 */
[----:B------:R-:W-:-:S07]  /*0d90*/  MOV R2, 0xdb0 ;  /* 0x00000db000027802 */ /* 0x000fce0000000f00 */
[----:B-----5:R-:W-:Y:S05]  /*0da0*/  CALL.REL.NOINC `($__internal_0_$__cuda_sm3x_div_rn_noftz_f32_slowpath) ;  /* 0x0000001c00d47944 */ /* 0x020fea0003c00000 */
[----:B------:R-:W-:-:S07]  /*0db0*/  MOV R2, R0 ;  /* 0x0000000000027202 */ /* 0x000fce0000000f00 */
.L_x_21:
[----:B------:R-:W-:Y:S05]  /*0dc0*/  BSYNC.RECONVERGENT B2 ;  /* 0x0000000000027941 */ /* 0x000fea0003800200 */
.L_x_20:
[----:B------:R-:W0:Y:S01]  /*0dd0*/  LDC.64 R12, c[0x0][0x380] ;  /* 0x0000e000ff0c7b82 */ /* 0x000e220000000a00 */
[----:B------:R-:W2:Y:S01]  /*0de0*/  LDG.E.U8 R0, desc[UR10][R14.64+0x1] ;  /* 0x0000010a0e007981 */ /* 0x000ea2000c1e1100 */
[----:B0-----:R-:W-:-:S05]  /*0df0*/  IMAD.WIDE.U32 R12, R6, 0x4, R12 ;  /* 0x00000004060c7825 */ /* 0x001fca00078e000c */
[----:B------:R-:W3:Y:S01]  /*0e00*/  LDG.E R4, desc[UR10][R12.64+0x4] ;  /* 0x0000040a0c047981 */ /* 0x000ee2000c1e1900 */
[----:B------:R-:W-:Y:S02]  /*0e10*/  IMAD.MOV.U32 R16, RZ, RZ, 0x3b808081 ;  /* 0x3b808081ff107424 */ /* 0x000fe400078e00ff */
[----:B------:R-:W-:Y:S01]  /*0e20*/  HFMA2 R7, -RZ, RZ, 2, 0 ;  /* 0x40000000ff077431 */ /* 0x000fe200000001ff */
[----:B------:R-:W-:Y:S01]  /*0e30*/  BSSY.RECONVERGENT B2, `(.L_x_22) ;  /* 0x000000e000027945 */ /* 0x000fe20003800200 */
[----:B------:R-:W-:-:S03]  /*0e40*/  FFMA R5, R16, -R3, 1 ;  /* 0x3f80000010057423 */ /* 0x000fc60000000803 */
[----:B------:R-:W-:Y:S01]  /*0e50*/  FFMA R7, R2, R7, -1 ;  /* 0xbf80000002077423 */ /* 0x000fe20000000007 */
[----:B--2---:R-:W-:Y:S01]  /*0e60*/  I2FP.F32.U32 R20, R0 ;  /* 0x0000000000147245 */ /* 0x004fe20000201000 */
[----:B------:R-:W-:-:S03]  /*0e70*/  FFMA R0, R5, R16, 0.0039215688593685626984 ;  /* 0x3b80808105007423 */ /* 0x000fc60000000010 */
[----:B------:R-:W0:Y:S01]  /*0e80*/  FCHK P0, R20, 255 ;  /* 0x437f000014007902 */ /* 0x000e220000000000 */
[----:B------:R-:W-:-:S04]  /*0e90*/  FFMA R5, R0, R20, RZ ;  /* 0x0000001400057223 */ /* 0x000fc800000000ff */
[----:B------:R-:W-:-:S04]  /*0ea0*/  FFMA R2, R5, -255, R20 ;  /* 0xc37f000005027823 */ /* 0x000fc80000000014 */
[----:B------:R-:W-:Y:S01]  /*0eb0*/  FFMA R2, R0, R2, R5 ;  /* 0x0000000200027223 */ /* 0x000fe20000000005 */
[----:B---3--:R-:W-:Y:S01]  /*0ec0*/  FFMA R7, R7, R4, R18 ;  /* 0x0000000407077223 */ /* 0x008fe20000000012 */
[----:B0-----:R-:W-:Y:S06]  /*0ed0*/  @!P0 BRA `(.L_x_23) ;  /* 0x00000000000c8947 */ /* 0x001fec0003800000 */
[----:B------:R-:W-:-:S07]  /*0ee0*/  MOV R2, 0xf00 ;  /* 0x00000f0000027802 */ /* 0x000fce0000000f00 */
[----:B-----5:R-:W-:Y:S05]  /*0ef0*/  CALL.REL.NOINC `($__internal_0_$__cuda_sm3x_div_rn_noftz_f32_slowpath) ;  /* 0x0000001c00807944 */ /* 0x020fea0003c00000 */
[----:B------:R-:W-:-:S07]  /*0f00*/  MOV R2, R0 ;  /* 0x0000000000027202 */ /* 0x000fce0000000f00 */
.L_x_23:
[----:B------:R-:W-:Y:S05]  /*0f10*/  BSYNC.RECONVERGENT B2 ;  /* 0x0000000000027941 */ /* 0x000fea0003800200 */
.L_x_22:
[----:B------:R-:W2:Y:S04]  /*0f20*/  LDG.E.U8 R0, desc[UR10][R14.64+0x2] ;  /* 0x0000020a0e007981 */ /* 0x000ea8000c1e1100 */
[----:B------:R-:W3:Y:S01]  /*0f30*/  LDG.E R4, desc[UR10][R12.64+0x8] ;  /* 0x0000080a0c047981 */ /* 0x000ee2000c1e1900 */
[----:B------:R-:W-:Y:S01]  /*0f40*/  HFMA2 R16, -RZ, RZ, 0.9375, -7.688999176025390625e-06 ;  /* 0x3b808081ff107431 */ /* 0x000fe200000001ff */
[----:B------:R-:W-:Y:S01]  /*0f50*/  MOV R17, 0x40000000 ;  /* 0x4000000000117802 */ /* 0x000fe20000000f00 */
[----:B------:R-:W-:Y:S04]  /*0f60*/  BSSY.RECONVERGENT B2, `(.L_x_24) ;  /* 0x000000e000027945 */ /* 0x000fe80003800200 */
[----:B------:R-:W-:Y:S01]  /*0f70*/  FFMA R2, R2, R17, -1 ;  /* 0xbf80000002027423 */ /* 0x000fe20000000011 */
[----:B------:R-:W-:Y:S01]  /*0f80*/  FFMA R5, R16, -R3, 1 ;  /* 0x3f80000010057423 */ /* 0x000fe20000000803 */
[----:B--2---:R-:W-:-:S03]  /*0f90*/  I2FP.F32.U32 R20, R0 ;  /* 0x0000000000147245 */ /* 0x004fc60000201000 */
[----:B------:R-:W-:Y:S01]  /*0fa0*/  FFMA R0, R5, R16, 0.0039215688593685626984 ;  /* 0x3b80808105007423 */ /* 0x000fe20000000010 */
[----:B------:R-:W0:Y:S03]  /*0fb0*/  FCHK P0, R20, 255 ;  /* 0x437f000014007902 */ /* 0x000e260000000000 */
[----:B------:R-:W-:Y:S01]  /*0fc0*/  FFMA R5, R0, R20, RZ ;  /* 0x0000001400057223 */ /* 0x000fe200000000ff */
[----:B---3--:R-:W-:-:S03]  /*0fd0*/  FFMA R7, R2, R4, R7 ;  /* 0x0000000402077223 */ /* 0x008fc60000000007 */
[----:B------:R-:W-:-:S04]  /*0fe0*/  FFMA R16, R5, -255, R20 ;  /* 0xc37f000005107823 */ /* 0x000fc80000000014 */
[----:B------:R-:W-:Y:S01]  /*0ff0*/  FFMA R5, R0, R16, R5 ;  /* 0x0000001000057223 */ /* 0x000fe20000000005 */
[----:B0-----:R-:W-:Y:S06]  /*1000*/  @!P0 BRA `(.L_x_25) ;  /* 0x00000000000c8947 */ /* 0x001fec0003800000 */
[----:B------:R-:W-:-:S07]  /*1010*/  MOV R2, 0x1030 ;  /* 0x0000103000027802 */ /* 0x000fce0000000f00 */
[----:B-----5:R-:W-:Y:S05]  /*1020*/  CALL.REL.NOINC `($__internal_0_$__cuda_sm3x_div_rn_noftz_f32_slowpath) ;  /* 0x0000001c00347944 */ /* 0x020fea0003c00000 */
[----:B------:R-:W-:-:S07]  /*1030*/  MOV R5, R0 ;  /* 0x0000000000057202 */ /* 0x000fce0000000f00 */
.L_x_25:
[----:B------:R-:W-:Y:S05]  /*1040*/  BSYNC.RECONVERGENT B2 ;  /* 0x0000000000027941 */ /* 0x000fea0003800200 */
.L_x_24:
[----:B------:R-:W2:Y:S04]  /*1050*/  LDG.E.U8 R14, desc[UR10][R14.64+0x3] ;  /* 0x0000030a0e0e7981 */ /* 0x000ea8000c1e1100 */
[----:B------:R-:W3:Y:S01]  /*1060*/  LDG.E R4, desc[UR10][R12.64+0xc] ;  /* 0x00000c0a0c047981 */ /* 0x000ee2000c1e1900 */
[----:B------:R-:W-:Y:S01]  /*1070*/  HFMA2 R0, -RZ, RZ, 0.9375, -7.688999176025390625e-06 ;  /* 0x3b808081ff007431 */ /* 0x000fe200000001ff */
[----:B------:R-:W-:Y:S01]  /*1080*/  MOV R2, 0x40000000 ;  /* 0x4000000000027802 */ /* 0x000fe20000000f00 */
[----:B------:R-:W-:Y:S04]  /*1090*/  BSSY.RECONVERGENT B2, `(.L_x_26) ;  /* 0x000000d000027945 */ /* 0x000fe80003800200 */
[----:B------:R-:W-:Y:S01]  /*10a0*/  FFMA R2, R5, R2, -1 ;  /* 0xbf80000005027423 */ /* 0x000fe20000000002 */
[----:B------:R-:W-:-:S04]  /*10b0*/  FFMA R17, R0, -R3, 1 ;  /* 0x3f80000000117423 */ /* 0x000fc80000000803 */
[----:B------:R-:W-:Y:S01]  /*10c0*/  FFMA R0, R17, R0, 0.0039215688593685626984 ;  /* 0x3b80808111007423 */ /* 0x000fe20000000000 */
        /* <DEDUP_REMOVED lines=9> */
.L_x_27:
[----:B------:R-:W-:Y:S05]  /*1160*/  BSYNC.RECONVERGENT B2 ;  /* 0x0000000000027941 */ /* 0x000fea0003800200 */
.L_x_26:
[----:B------:R-:W2:Y:S01]  /*1170*/  LDG.E R12, desc[UR10][R12.64+0x10] ;  /* 0x0000100a0c0c7981 */ /* 0x000ea2000c1e1900 */
[----:B------:R-:W-:Y:S01]  /*1180*/  IMAD.MOV.U32 R5, RZ, RZ, 0x40000000 ;  /* 0x40000000ff057424 */ /* 0x000fe200078e00ff */
[----:B------:R-:W-:-:S03]  /*1190*/  IADD3 R6, PT, PT, R6, 0x4, RZ ;  /* 0x0000000406067810 */ /* 0x000fc60007ffe0ff */
[----:B------:R-:W-:-:S04]  /*11a0*/  FFMA R0, R0, R5, -1 ;  /* 0xbf80000000007423 */ /* 0x000fc80000000005 */
[----:B--2---:R-:W-:-:S07]  /*11b0*/  FFMA R18, R0, R12, R7 ;  /* 0x0000000c00127223 */ /* 0x004fce0000000007 */
.L_x_19:
[----:B------:R-:W-:-:S09]  /*11c0*/  UISETP.NE.AND UP0, UPT, UR4, URZ, UPT ;  /* 0x000000ff0400728c */ /* 0x000fd2000bf05270 */
[----:B------:R-:W-:Y:S05]  /*11d0*/  BRA.U !UP0, `(.L_x_0) ;  /* 0x0000000508287547 */ /* 0x000fea000b800000 */
[----:B------:R-:W-:-:S09]  /*11e0*/  UISETP.NE.AND UP0, UPT, UR4, 0x1, UPT ;  /* 0x000000010400788c */ /* 0x000fd2000bf05270 */
        /* <DEDUP_REMOVED lines=19> */
.L_x_30:
[----:B------:R-:W-:Y:S05]  /*1320*/  BSYNC.RECONVERGENT B2 ;  /* 0x0000000000027941 */ /* 0x000fea0003800200 */
.L_x_29:
[----:B------:R-:W0:Y:S01]  /*1330*/  LDC.64 R12, c[0x0][0x380] ;  /* 0x0000e000ff0c7b82 */ /* 0x000e220000000a00 */
[----:B------:R-:W2:Y:S01]  /*1340*/  LDG.E.U8 R14, desc[UR10][R14.64+0x1] ;  /* 0x0000010a0e0e7981 */ /* 0x000ea2000c1e1100 */
[----:B0-----:R-:W-:-:S05]  /*1350*/  IMAD.WIDE.U32 R12, R6, 0x4, R12 ;  /* 0x00000004060c7825 */ /* 0x001fca00078e000c */
[----:B------:R-:W3:Y:S01]  /*1360*/  LDG.E R4, desc[UR10][R12.64+0x4] ;  /* 0x0000040a0c047981 */ /* 0x000ee2000c1e1900 */
[----:B------:R-:W-:Y:S01]  /*1370*/  HFMA2 R0, -RZ, RZ, 0.9375, -7.688999176025390625e-06 ;  /* 0x3b808081ff007431 */ /* 0x000fe200000001ff */
[----:B------:R-:W-:Y:S04]  /*1380*/  BSSY.RECONVERGENT B2, `(.L_x_31) ;  /* 0x000000e000027945 */ /* 0x000fe80003800200 */
[----:B------:R-:W-:-:S04]  /*1390*/  FFMA R5, R0, -R3, 1 ;  /* 0x3f80000000057423 */ /* 0x000fc80000000803 */
[----:B------:R-:W-:Y:S01]  /*13a0*/  FFMA R0, R5, R0, 0.0039215688593685626984 ;  /* 0x3b80808105007423 */ /* 0x000fe20000000000 */
[----:B------:R-:W-:-:S05]  /*13b0*/  MOV R5, 0x40000000 ;  /* 0x4000000000057802 */ /* 0x000fca0000000f00 */
[----:B------:R-:W-:Y:S01]  /*13c0*/  FFMA R5, R2, R5, -1 ;  /* 0xbf80000002057423 */ /* 0x000fe20000000005 */
[----:B--2---:R-:W-:-:S04]  /*13d0*/  I2FP.F32.U32 R20, R14 ;  /* 0x0000000e00147245 */ /* 0x004fc80000201000 */
        /* <DEDUP_REMOVED lines=8> */
.L_x_32:
[----:B------:R-:W-:Y:S05]  /*1460*/  BSYNC.RECONVERGENT B2 ;  /* 0x0000000000027941 */ /* 0x000fea0003800200 */
.L_x_31:
[----:B------:R-:W2:Y:S01]  /*1470*/  LDG.E R12, desc[UR10][R12.64+0x8] ;  /* 0x0000080a0c0c7981 */ /* 0x000ea2000c1e1900 */
[----:B------:R-:W-:Y:S02]  /*1480*/  HFMA2 R5, -RZ, RZ, 2, 0 ;  /* 0x40000000ff057431 */ /* 0x000fe400000001ff */
[----:B------:R-:W-:-:S03]  /*1490*/  VIADD R6, R6, 0x2 ;  /* 0x0000000206067836 */ /* 0x000fc60000000000 */
[----:B------:R-:W-:-:S04]  /*14a0*/  FFMA R5, R0, R5, -1 ;  /* 0xbf80000000057423 */ /* 0x000fc80000000005 */
[----:B--2---:R-:W-:-:S07]  /*14b0*/  FFMA R18, R5, R12, R18 ;  /* 0x0000000c05127223 */ /* 0x004fce0000000012 */
.L_x_28:
[----:B------:R-:W0:Y:S02]  /*14c0*/  LDCU UR5, c[0x0][0x3a0] ;  /* 0x00007400ff0577ac */ /* 0x000e240008000800 */
[----:B0-----:R-:W-:-:S04]  /*14d0*/  ULOP3.LUT UR5, UR5, 0x1, URZ, 0xc0, !UPT ;  /* 0x0000000105057892 */ /* 0x001fc8000f8ec0ff */
[----:B------:R-:W-:-:S09]  /*14e0*/  UISETP.NE.U32.AND UP0, UPT, UR5, 0x1, UPT ;  /* 0x000000010500788c */ /* 0x000fd2000bf05070 */
[----:B------:R-:W-:Y:S05]  /*14f0*/  BRA.U UP0, `(.L_x_0) ;  /* 0x0000000100607547 */ /* 0x000fea000b800000 */
[----:B------:R-:W0:Y:S01]  /*1500*/  LDCU.64 UR6, c[0x0][0x388] ;  /* 0x00007100ff0677ac */ /* 0x000e220008000a00 */
[----:B------:R-:W-:-:S04]  /*1510*/  IADD3 R9, PT, PT, R9, R6, RZ ;  /* 0x0000000609097210 */ /* 0x000fc80007ffe0ff */
[----:B0-----:R-:W-:-:S04]  /*1520*/  IADD3 R4, P0, PT, R9, UR6, RZ ;  /* 0x0000000609047c10 */ /* 0x001fc8000ff1e0ff */
[----:B------:R-:W-:-:S05]  /*1530*/  LEA.HI.X.SX32 R5, R9, UR7, 0x1, P0 ;  /* 0x0000000709057c11 */ /* 0x000fca00080f0eff */
[----:B------:R-:W2:Y:S01]  /*1540*/  LDG.E.U8 R4, desc[UR10][R4.64] ;  /* 0x0000000a04047981 */ /* 0x000ea2000c1e1100 */
[----:B------:R-:W-:Y:S01]  /*1550*/  MOV R0, 0x3b808081 ;  /* 0x3b80808100007802 */ /* 0x000fe20000000f00 */
        /* <DEDUP_REMOVED lines=11> */
.L_x_34:
[----:B------:R-:W-:Y:S05]  /*1610*/  BSYNC.RECONVERGENT B2 ;  /* 0x0000000000027941 */ /* 0x000fea0003800200 */
.L_x_33:
[----:B------:R-:W0:Y:S02]  /*1620*/  LDC.64 R4, c[0x0][0x380] ;  /* 0x0000e000ff047b82 */ /* 0x000e240000000a00 */
[----:B0-----:R-:W-:-:S06]  /*1630*/  IMAD.WIDE.U32 R6, R6, 0x4, R4 ;  /* 0x0000000406067825 */ /* 0x001fcc00078e0004 */
[----:B------:R-:W2:Y:S01]  /*1640*/  LDG.E R6, desc[UR10][R6.64+0x4] ;  /* 0x0000040a06067981 */ /* 0x000ea2000c1e1900 */
[----:B------:R-:W-:-:S05]  /*1650*/  HFMA2 R5, -RZ, RZ, 2, 0 ;  /* 0x40000000ff057431 */ /* 0x000fca00000001ff */
[----:B------:R-:W-:-:S04]  /*1660*/  FFMA R5, R0, R5, -1 ;  /* 0xbf80000000057423 */ /* 0x000fc80000000005 */
[----:B--2---:R-:W-:-:S07]  /*1670*/  FFMA R18, R5, R6, R18 ;  /* 0x0000000605127223 */ /* 0x004fce0000000012 */
.L_x_0:
[----:B------:R-:W-:Y:S02]  /*1680*/  FSETP.GT.AND P0, PT, R18, RZ, PT ;  /* 0x000000ff1200720b */ /* 0x000fe40003f04000 */
[----:B------:R-:W-:-:S04]  /*1690*/  MOV R0, 0x1 ;  /* 0x0000000100007802 */ /* 0x000fc80000000f00 */
[----:B------:R-:W-:-:S04]  /*16a0*/  SEL R7, R0, 0xffffffff, P0 ;  /* 0xffffffff00077807 */ /* 0x000fc80000000000 */
[----:B-----5:R-:W-:-:S13]  /*16b0*/  ISETP.NE.AND P0, PT, R8, R7, PT ;  /* 0x000000070800720c */ /* 0x020fda0003f05270 */
[----:B------:R-:W-:Y:S05]  /*16c0*/  @!P0 EXIT ;  /* 0x000000000000894d */ /* 0x000fea0003800000 */
[----:B------:R-:W0:Y:S01]  /*16d0*/  LDC R0, c[0x0][0x3a0] ;  /* 0x0000e800ff007b82 */ /* 0x000e220000000800 */
[----:B------:R-:W1:Y:S01]  /*16e0*/  LDCU UR4, c[0x0][0x398] ;  /* 0x00007300ff0477ac */ /* 0x000e620008000800 */
[----:B------:R-:W-:-:S04]  /*16f0*/  IADD3 R8, PT, PT, R8, -R7, RZ ;  /* 0x8000000708087210 */ /* 0x000fc80007ffe0ff */
[----:B------:R-:W-:Y:S02]  /*1700*/  I2FP.F32.S32 R8, R8 ;  /* 0x0000000800087245 */ /* 0x000fe40000201400 */
[----:B------:R-:W2:Y:S03]  /*1710*/  LDC.64 R4, c[0x0][0x380] ;  /* 0x0000e000ff047b82 */ /* 0x000ea60000000a00 */
[----:B-1----:R-:W-:-:S04]  /*1720*/  FMUL R9, R8, UR4 ;  /* 0x0000000408097c20 */ /* 0x002fc80008400000 */
[----:B------:R-:W-:Y:S01]  /*1730*/  FADD R7, R10, R9 ;  /* 0x000000090a077221 */ /* 0x000fe20000000000 */
[----:B0-----:R-:W-:-:S04]  /*1740*/  ISETP.GE.AND P0, PT, R0, 0x1, PT ;  /* 0x000000010000780c */ /* 0x001fc80003f06270 */
[----:B--2---:R0:W-:Y:S09]  /*1750*/  STG.E desc[UR10][R4.64], R7 ;  /* 0x0000000704007986 */ /* 0x0041f2000c10190a */
[----:B------:R-:W-:Y:S05]  /*1760*/  @!P0 EXIT ;  /* 0x000000000000894d */ /* 0x000fea0003800000 */
[C---:B------:R-:W-:Y:S01]  /*1770*/  ISETP.GE.U32.AND P0, PT, R0.reuse, 0x8, PT ;  /* 0x000000080000780c */ /* 0x040fe20003f06070 */
[----:B------:R-:W-:Y:S02]  /*1780*/  HFMA2 R12, -RZ, RZ, 0, 0 ;  /* 0x00000000ff0c7431 */ /* 0x000fe400000001ff */
[----:B------:R-:W-:Y:S01]  /*1790*/  IMAD R11, R11, R0, RZ ;  /* 0x000000000b0b7224 */ /* 0x000fe200078e02ff */
[----:B------:R-:W-:-:S09]  /*17a0*/  LOP3.LUT R8, R0, 0x7, RZ, 0xc0, !PT ;  /* 0x0000000700087812 */ /* 0x000fd200078ec0ff */
[----:B------:R-:W-:Y:S05]  /*17b0*/  @!P0 BRA `(.L_x_35) ;  /* 0x0000000800b08947 */ /* 0x000fea0003800000 */
[----:B------:R-:W1:Y:S01]  /*17c0*/  LDCU.64 UR4, c[0x0][0x380] ;  /* 0x00007000ff0477ac */ /* 0x000e620008000a00 */
[----:B0-----:R-:W0:Y:S01]  /*17d0*/  LDC.64 R6, c[0x0][0x388] ;  /* 0x0000e200ff067b82 */ /* 0x001e220000000a00 */
[----:B------:R-:W-:Y:S02]  /*17e0*/  LOP3.LUT R12, R0, 0x7ffffff8, RZ, 0xc0, !PT ;  /* 0x7ffffff8000c7812 */ /* 0x000fe400078ec0ff */
[----:B------:R-:W-:-:S03]  /*17f0*/  MOV R13, R11 ;  /* 0x0000000b000d7202 */ /* 0x000fc60000000f00 */
[----:B------:R-:W-:Y:S01]  /*1800*/  IMAD.MOV R10, RZ, RZ, -R12 ;  /* 0x000000ffff0a7224 */ /* 0x000fe200078e0a0c */
[----:B-1----:R-:W-:-:S04]  /*1810*/  UIADD3 UR4, UP0, UPT, UR4, 0x10, URZ ;  /* 0x0000001004047890 */ /* 0x002fc8000ff1e0ff */
[----:B------:R-:W-:Y:S02]  /*1820*/  UIADD3.X UR5, UPT, UPT, URZ, UR5, URZ, UP0, !UPT ;  /* 0x00000005ff057290 */ /* 0x000fe400087fe4ff */
[----:B------:R-:W-:-:S04]  /*1830*/  MOV R4, UR4 ;  /* 0x0000000400047c02 */ /* 0x000fc80008000f00 */
[----:B------:R-:W-:-:S07]  /*1840*/  MOV R19, UR5 ;  /* 0x0000000500137c02 */ /* 0x000fce0008000f00 */
.L_x_52:
[----:B------:R-:W-:Y:S02]  /*1850*/  SHF.R.S32.HI R0, RZ, 0x1f, R13 ;  /* 0x0000001fff007819 */ /* 0x000fe4000001140d */
[----:B0-----:R-:W-:-:S04]  /*1860*/  IADD3 R14, P0, P1, R13, 0x3, R6 ;  /* 0x000000030d0e7810 */ /* 0x001fc8000791e006 */
[----:B------:R-:W-:-:S05]  /*1870*/  IADD3.X R15, PT, PT, R0, R7, RZ, P0, P1 ;  /* 0x00000007000f7210 */ /* 0x000fca00007e24ff */
[----:B------:R-:W2:Y:S01]  /*1880*/  LDG.E.U8 R0, desc[UR10][R14.64+-0x3] ;  /* 0xfffffd0a0e007981 */ /* 0x000ea2000c1e1100 */
[----:B------:R-:W-:Y:S01]  /*1890*/  MOV R2, 0x3b808081 ;  /* 0x3b80808100027802 */ /* 0x000fe20000000f00 */
[----:B------:R-:W-:Y:S01]  /*18a0*/  BSSY.RECONVERGENT B2, `(.L_x_36) ;  /* 0x000000d000027945 */ /* 0x000fe20003800200 */
[----:B-1----:R-:W-:Y:S02]  /*18b0*/  MOV R16, R4 ;  /* 0x0000000400107202 */ /* 0x002fe40000000f00 */
[----:B------:R-:W-:Y:S01]  /*18c0*/  MOV R17, R19 ;  /* 0x0000001300117202 */ /* 0x000fe20000000f00 */
        /* <DEDUP_REMOVED lines=9> */
[----:B------:R-:W-:Y:S05]  /*1960*/  CALL.REL.NOINC `($__internal_0_$__cuda_sm3x_div_rn_noftz_f32_slowpath) ;  /* 0x0000001000e47944 */ /* 0x000fea0003c00000 */
.L_x_37:
[----:B------:R-:W-:Y:S05]  /*1970*/  BSYNC.RECONVERGENT B2 ;  /* 0x0000000000027941 */ /* 0x000fea0003800200 */
.L_x_36:
[----:B------:R-:W2:Y:S01]  /*1980*/  LDG.E R2, desc[UR10][R16.64+-0xc] ;  /* 0xfffff40a10027981 */ /* 0x000ea2000c1e1900 */
[----:B------:R-:W-:-:S05]  /*1990*/  HFMA2 R5, -RZ, RZ, 2, 0 ;  /* 0x40000000ff057431 */ /* 0x000fca00000001ff */
[----:B------:R-:W-:-:S04]  /*19a0*/  FFMA R0, R0, R5, -1 ;  /* 0xbf80000000007423 */ /* 0x000fc80000000005 */
[----:B--2---:R-:W-:-:S05]  /*19b0*/  FFMA R5, R9, R0, R2 ;  /* 0x0000000009057223 */ /* 0x004fca0000000002 */
[----:B------:R0:W-:Y:S04]  /*19c0*/  STG.E desc[UR10][R16.64+-0xc], R5 ;  /* 0xfffff40510007986 */ /* 0x0001e8000c10190a */
[----:B------:R-:W2:Y:S01]  /*19d0*/  LDG.E.U8 R0, desc[UR10][R14.64+-0x2] ;  /* 0xfffffe0a0e007981 */ /* 0x000ea2000c1e1100 */
[----:B------:R-:W-:Y:S01]  /*19e0*/  MOV R2, 0x3b808081 ;  /* 0x3b80808100027802 */ /* 0x000fe20000000f00 */
[----:B------:R-:W-:Y:S04]  /*19f0*/  BSSY.RECONVERGENT B2, `(.L_x_38) ;  /* 0x000000b000027945 */ /* 0x000fe80003800200 */
[----:B------:R-:W-:Y:S01]  /*1a00*/  FFMA R19, R2, -R3, 1 ;  /* 0x3f80000002137423 */ /* 0x000fe20000000803 */
[----:B--2---:R-:W-:-:S03]  /*1a10*/  I2FP.F32.U32 R20, R0 ;  /* 0x0000000000147245 */ /* 0x004fc60000201000 */
[----:B------:R-:W-:Y:S01]  /*1a20*/  FFMA R0, R19, R2, 0.0039215688593685626984 ;  /* 0x3b80808113007423 */ /* 0x000fe20000000002 */
[----:B------:R-:W1:Y:S03]  /*1a30*/  FCHK P0, R20, 255 ;  /* 0x437f000014007902 */ /* 0x000e660000000000 */
[----:B------:R-:W-:-:S04]  /*1a40*/  FFMA R19, R0, R20, RZ ;  /* 0x0000001400137223 */ /* 0x000fc800000000ff */
[----:B------:R-:W-:-:S04]  /*1a50*/  FFMA R2, R19, -255, R20 ;  /* 0xc37f000013027823 */ /* 0x000fc80000000014 */
[----:B------:R-:W-:Y:S01]  /*1a60*/  FFMA R0, R0, R2, R19 ;  /* 0x0000000200007223 */ /* 0x000fe20000000013 */
[----:B01----:R-:W-:Y:S06]  /*1a70*/  @!P0 BRA `(.L_x_39) ;  /* 0x0000000000088947 */ /* 0x003fec0003800000 */
[----:B------:R-:W-:-:S07]  /*1a80*/  MOV R2, 0x1aa0 ;  /* 0x00001aa000027802 */ /* 0x000fce0000000f00 */
[----:B------:R-:W-:Y:S05]  /*1a90*/  CALL.REL.NOINC `($__internal_0_$__cuda_sm3x_div_rn_noftz_f32_slowpath) ;  /* 0x0000001000987944 */ /* 0x000fea0003c00000 */
.L_x_39:
[----:B------:R-:W-:Y:S05]  /*1aa0*/  BSYNC.RECONVERGENT B2 ;  /* 0x0000000000027941 */ /* 0x000fea0003800200 */
.L_x_38:
[----:B------:R-:W2:Y:S01]  /*1ab0*/  LDG.E R2, desc[UR10][R16.64+-0x8] ;  /* 0xfffff80a10027981 */ /* 0x000ea2000c1e1900 */
[----:B------:R-:W-:-:S04]  /*1ac0*/  IMAD.MOV.U32 R5, RZ, RZ, 0x40000000 ;  /* 0x40000000ff057424 */ /* 0x000fc800078e00ff */
[----:B------:R-:W-:-:S04]  /*1ad0*/  FFMA R0, R0, R5, -1 ;  /* 0xbf80000000007423 */ /* 0x000fc80000000005 */
[----:B--2---:R-:W-:-:S05]  /*1ae0*/  FFMA R5, R9, R0, R2 ;  /* 0x0000000009057223 */ /* 0x004fca0000000002 */
[----:B------:R0:W-:Y:S04]  /*1af0*/  STG.E desc[UR10][R16.64+-0x8], R5 ;  /* 0xfffff80510007986 */ /* 0x0001e8000c10190a */
[----:B------:R-:W2:Y:S01]  /*1b00*/  LDG.E.U8 R0, desc[UR10][R14.64+-0x1] ;  /* 0xffffff0a0e007981 */ /* 0x000ea2000c1e1100 */
[----:B------:R-:W-:Y:S01]  /*1b10*/  HFMA2 R2, -RZ, RZ, 0.9375, -7.688999176025390625e-06 ;  /* 0x3b808081ff027431 */ /* 0x000fe200000001ff */
        /* <DEDUP_REMOVED lines=11> */
.L_x_41:
[----:B------:R-:W-:Y:S05]  /*1bd0*/  BSYNC.RECONVERGENT B2 ;  /* 0x0000000000027941 */ /* 0x000fea0003800200 */
.L_x_40:
[----:B------:R-:W2:Y:S01]  /*1be0*/  LDG.E R2, desc[UR10][R16.64+-0x4] ;  /* 0xfffffc0a10027981 */ /* 0x000ea2000c1e1900 */
[----:B------:R-:W-:-:S05]  /*1bf0*/  MOV R5, 0x40000000 ;  /* 0x4000000000057802 */ /* 0x000fca0000000f00 */
        /* <DEDUP_REMOVED lines=16> */
.L_x_43:
[----:B------:R-:W-:Y:S05]  /*1d00*/  BSYNC.RECONVERGENT B2 ;  /* 0x0000000000027941 */ /* 0x000fea0003800200 */
.L_x_42:
        /* <DEDUP_REMOVED lines=18> */
.L_x_45:
[----:B------:R-:W-:Y:S05]  /*1e30*/  BSYNC.RECONVERGENT B2 ;  /* 0x0000000000027941 */ /* 0x000fea0003800200 */
.L_x_44:
        /* <DEDUP_REMOVED lines=18> */
.L_x_47:
[----:B------:R-:W-:Y:S05]  /*1f60*/  BSYNC.RECONVERGENT B2 ;  /* 0x0000000000027941 */ /* 0x000fea0003800200 */
.L_x_46:
[----:B------:R-:W2:Y:S01]  /*1f70*/  LDG.E R2, desc[UR10][R16.64+0x8] ;  /* 0x0000080a10027981 */ /* 0x000ea2000c1e1900 */
[----:B------:R-:W-:-:S04]  /*1f80*/  IMAD.MOV.U32 R5, RZ, RZ, 0x40000000 ;  /* 0x40000000ff057424 */ /* 0x000fc800078e00ff */
        /* <DEDUP_REMOVED lines=16> */
.L_x_49:
[----:B------:R-:W-:Y:S05]  /*2090*/  BSYNC.RECONVERGENT B2 ;  /* 0x0000000000027941 */ /* 0x000fea0003800200 */
.L_x_48:
        /* <DEDUP_REMOVED lines=8> */
[----:B------:R-:W-:-:S04]  /*2120*/  FFMA R19, R0, -R3, 1 ;  /* 0x3f80000000137423 */ /* 0x000fc80000000803 */
[----:B------:R-:W-:Y:S01]  /*2130*/  FFMA R0, R19, R0, 0.0039215688593685626984 ;  /* 0x3b80808113007423 */ /* 0x000fe20000000000 */
[----:B--2---:R-:W-:-:S04]  /*2140*/  I2FP.F32.U32 R20, R14 ;  /* 0x0000000e00147245 */ /* 0x004fc80000201000 */
[----:B------:R-:W1:Y:S01]  /*2150*/  FCHK P0, R20, 255 ;  /* 0x437f000014007902 */ /* 0x000e620000000000 */
[----:B------:R-:W-:-:S04]  /*2160*/  FFMA R19, R0, R20, RZ ;  /* 0x0000001400137223 */ /* 0x000fc800000000ff */
[----:B------:R-:W-:-:S04]  /*2170*/  FFMA R2, R19, -255, R20 ;  /* 0xc37f000013027823 */ /* 0x000fc80000000014 */
[----:B------:R-:W-:Y:S01]  /*2180*/  FFMA R0, R0, R2, R19 ;  /* 0x0000000200007223 */ /* 0x000fe20000000013 */
[----:B01----:R-:W-:Y:S06]  /*2190*/  @!P0 BRA `(.L_x_51) ;  /* 0x0000000000088947 */ /* 0x003fec0003800000 */
[----:B------:R-:W-:-:S07]  /*21a0*/  MOV R2, 0x21c0 ;  /* 0x000021c000027802 */ /* 0x000fce0000000f00 */
[----:B------:R-:W-:Y:S05]  /*21b0*/  CALL.REL.NOINC `($__internal_0_$__cuda_sm3x_div_rn_noftz_f32_slowpath) ;  /* 0x0000000800d07944 */ /* 0x000fea0003c00000 */
.L_x_51:
[----:B------:R-:W-:Y:S05]  /*21c0*/  BSYNC.RECONVERGENT B2 ;  /* 0x0000000000027941 */ /* 0x000fea0003800200 */
.L_x_50:
[----:B------:R-:W2:Y:S01]  /*21d0*/  LDG.E R2, desc[UR10][R16.64+0x10] ;  /* 0x0000100a10027981 */ /* 0x000ea2000c1e1900 */
[----:B------:R-:W-:Y:S01]  /*21e0*/  HFMA2 R5, -RZ, RZ, 2, 0 ;  /* 0x40000000ff057431 */ /* 0x000fe200000001ff */
[----:B------:R-:W-:Y:S02]  /*21f0*/  IADD3 R10, PT, PT, R10, 0x8, RZ ;  /* 0x000000080a0a7810 */ /* 0x000fe40007ffe0ff */
[----:B------:R-:W-:Y:S02]  /*2200*/  IADD3 R4, P1, PT, R16, 0x20, RZ ;  /* 0x0000002010047810 */ /* 0x000fe40007f3e0ff */
[----:B------:R-:W-:Y:S02]  /*2210*/  ISETP.NE.AND P0, PT, R10, RZ, PT ;  /* 0x000000ff0a00720c */ /* 0x000fe40003f05270 */
[----:B------:R-:W-:Y:S02]  /*2220*/  IADD3.X R19, PT, PT, RZ, R17, RZ, P1, !PT ;  /* 0x00000011ff137210 */ /* 0x000fe40000ffe4ff */
[----:B------:R-:W-:Y:S01]  /*2230*/  IADD3 R13, PT, PT, R13, 0x8, RZ ;  /* 0x000000080d0d7810 */ /* 0x000fe20007ffe0ff */
[----:B------:R-:W-:-:S04]  /*2240*/  FFMA R0, R0, R5, -1 ;  /* 0xbf80000000007423 */ /* 0x000fc80000000005 */
[----:B--2---:R-:W-:-:S05]  /*2250*/  FFMA R5, R9, R0, R2 ;  /* 0x0000000009057223 */ /* 0x004fca0000000002 */
[----:B------:R1:W-:Y:S01]  /*2260*/  STG.E desc[UR10][R16.64+0x10], R5 ;  /* 0x0000100510007986 */ /* 0x0003e2000c10190a */
[----:B------:R-:W-:Y:S05]  /*2270*/  @P0 BRA `(.L_x_52) ;  /* 0xfffffff400740947 */ /* 0x000fea000383ffff */
.L_x_35:
[----:B------:R-:W-:-:S13]  /*2280*/  ISETP.NE.AND P0, PT, R8, RZ, PT ;  /* 0x000000ff0800720c */ /* 0x000fda0003f05270 */
[----:B------:R-:W-:Y:S05]  /*2290*/  @!P0 EXIT ;  /* 0x000000000000894d */ /* 0x000fea0003800000 */
[----:B------:R-:W2:Y:S01]  /*22a0*/  LDCU UR4, c[0x0][0x3a0] ;  /* 0x00007400ff0477ac */ /* 0x000ea20008000800 */
[----:B------:R-:W-:Y:S01]  /*22b0*/  ISETP.GE.U32.AND P0, PT, R8, 0x4, PT ;  /* 0x000000040800780c */ /* 0x000fe20003f06070 */
[----:B--2---:R-:W-:-:S12]  /*22c0*/  ULOP3.LUT UR4, UR4, 0x3, URZ, 0xc0, !UPT ;  /* 0x0000000304047892 */ /* 0x004fd8000f8ec0ff */
[----:B------:R-:W-:Y:S05]  /*22d0*/  @!P0 BRA `(.L_x_53) ;  /* 0x00000004004c8947 */ /* 0x000fea0003800000 */
[----:B------:R-:W2:Y:S01]  /*22e0*/  LDCU.64 UR6, c[0x0][0x388] ;  /* 0x00007100ff0677ac */ /* 0x000ea20008000a00 */
[----:B------:R-:W-:-:S05]  /*22f0*/  IMAD.IADD R0, R11, 0x1, R12 ;  /* 0x000000010b007824 */ /* 0x000fca00078e020c */
[----:B--2---:R-:W-:-:S04]  /*2300*/  IADD3 R14, P0, PT, R0, UR6, RZ ;  /* 0x00000006000e7c10 */ /* 0x004fc8000ff1e0ff */
[----:B------:R-:W-:-:S05]  /*2310*/  LEA.HI.X.SX32 R15, R0, UR7, 0x1, P0 ;  /* 0x00000007000f7c11 */ /* 0x000fca00080f0eff */
[----:B------:R-:W2:Y:S01]  /*2320*/  LDG.E.U8 R0, desc[UR10][R14.64] ;  /* 0x0000000a0e007981 */ /* 0x000ea2000c1e1100 */
[----:B------:R-:W-:Y:S01]  /*2330*/  MOV R2, 0x3b808081 ;  /* 0x3b80808100027802 */ /* 0x000fe20000000f00 */
[----:B------:R-:W-:Y:S04]  /*2340*/  BSSY.RECONVERGENT B2, `(.L_x_54) ;  /* 0x000000b000027945 */ /* 0x000fe80003800200 */
[----:B01----:R-:W-:Y:S01]  /*2350*/  FFMA R5, R2, -R3, 1 ;  /* 0x3f80000002057423 */ /* 0x003fe20000000803 */
        /* <DEDUP_REMOVED lines=9> */
.L_x_55:
[----:B------:R-:W-:Y:S05]  /*23f0*/  BSYNC.RECONVERGENT B2 ;  /* 0x0000000000027941 */ /* 0x000fea0003800200 */
.L_x_54:
[----:B------:R-:W0:Y:S02]  /*2400*/  LDC.64 R6, c[0x0][0x380] ;  /* 0x0000e000ff067b82 */ /* 0x000e240000000a00 */
[----:B0-----:R-:W-:-:S05]  /*2410*/  IMAD.WIDE.U32 R6, R12, 0x4, R6 ;  /* 0x000000040c067825 */ /* 0x001fca00078e0006 */
        /* <DEDUP_REMOVED lines=18> */
.L_x_57:
[----:B------:R-:W-:Y:S05]  /*2540*/  BSYNC.RECONVERGENT B2 ;  /* 0x0000000000027941 */ /* 0x000fea0003800200 */
.L_x_56:
        /* <DEDUP_REMOVED lines=18> */
.L_x_59:
[----:B------:R-:W-:Y:S05]  /*2670*/  BSYNC.RECONVERGENT B2 ;  /* 0x0000000000027941 */ /* 0x000fea0003800200 */
.L_x_58:
        /* <DEDUP_REMOVED lines=18> */
.L_x_61:
[----:B------:R-:W-:Y:S05]  /*27a0*/  BSYNC.RECONVERGENT B2 ;  /* 0x0000000000027941 */ /* 0x000fea0003800200 */
.L_x_60:
[----:B------:R-:W2:Y:S01]  /*27b0*/  LDG.E R2, desc[UR10][R6.64+0x10] ;  /* 0x0000100a06027981 */ /* 0x000ea2000c1e1900 */
[----:B------:R-:W-:Y:S01]  /*27c0*/  IMAD.MOV.U32 R5, RZ, RZ, 0x40000000 ;  /* 0x40000000ff057424 */ /* 0x000fe200078e00ff */
[----:B------:R-:W-:-:S03]  /*27d0*/  IADD3 R12, PT, PT, R12, 0x4, RZ ;  /* 0x000000040c0c7810 */ /* 0x000fc60007ffe0ff */
[----:B------:R-:W-:-:S04]  /*27e0*/  FFMA R0, R0, R5, -1 ;  /* 0xbf80000000007423 */ /* 0x000fc80000000005 */
[----:B--2---:R-:W-:-:S05]  /*27f0*/  FFMA R5, R9, R0, R2 ;  /* 0x0000000009057223 */ /* 0x004fca0000000002 */
[----:B------:R2:W-:Y:S02]  /*2800*/  STG.E desc[UR10][R6.64+0x10], R5 ;  /* 0x0000100506007986 */ /* 0x0005e4000c10190a */
.L_x_53:
[----:B------:R-:W-:-:S13]  /*2810*/  ISETP.NE.AND P0, PT, RZ, UR4, PT ;  /* 0x00000004ff007c0c */ /* 0x000fda000bf05270 */
[----:B------:R-:W-:Y:S05]  /*2820*/  @!P0 EXIT ;  /* 0x000000000000894d */ /* 0x000fea0003800000 */
[----:B------:R-:W-:-:S09]  /*2830*/  UISETP.NE.AND UP0, UPT, UR4, 0x1, UPT ;  /* 0x000000010400788c */ /* 0x000fd2000bf05270 */
[----:B------:R-:W-:Y:S05]  /*2840*/  BRA.U !UP0, `(.L_x_62) ;  /* 0x0000000108b47547 */ /* 0x000fea000b800000 */
[----:B------:R-:W3:Y:S01]  /*2850*/  LDCU.64 UR4, c[0x0][0x388] ;  /* 0x00007100ff0477ac */ /* 0x000ee20008000a00 */
[----:B------:R-:W-:-:S04]  /*2860*/  IADD3 R0, PT, PT, R11, R12, RZ ;  /* 0x0000000c0b007210 */ /* 0x000fc80007ffe0ff */
[----:B---3--:R-:W-:-:S04]  /*2870*/  IADD3 R14, P0, PT, R0, UR4, RZ ;  /* 0x00000004000e7c10 */ /* 0x008fc8000ff1e0ff */
[----:B------:R-:W-:-:S05]  /*2880*/  LEA.HI.X.SX32 R15, R0, UR5, 0x1, P0 ;  /* 0x00000005000f7c11 */ /* 0x000fca00080f0eff */
[----:B------:R-:W3:Y:S01]  /*2890*/  LDG.E.U8 R0, desc[UR10][R14.64] ;  /* 0x0000000a0e007981 */ /* 0x000ee2000c1e1100 */
[----:B------:R-:W-:Y:S01]  /*28a0*/  HFMA2 R2, -RZ, RZ, 0.9375, -7.688999176025390625e-06 ;  /* 0x3b808081ff027431 */ /* 0x000fe200000001ff */
[----:B------:R-:W-:Y:S04]  /*28b0*/  BSSY.RECONVERGENT B2, `(.L_x_63) ;  /* 0x000000b000027945 */ /* 0x000fe80003800200 */
[----:B012---:R-:W-:Y:S01]  /*28c0*/  FFMA R5, R2, -R3, 1 ;  /* 0x3f80000002057423 */ /* 0x007fe20000000803 */
[----:B---3--:R-:W-:-:S03]  /*28d0*/  I2FP.F32.U32 R20, R0 ;  /* 0x0000000000147245 */ /* 0x008fc60000201000 */
        /* <DEDUP_REMOVED lines=8> */
.L_x_64:
[----:B------:R-:W-:Y:S05]  /*2960*/  BSYNC.RECONVERGENT B2 ;  /* 0x0000000000027941 */ /* 0x000fea0003800200 */
.L_x_63:
[----:B------:R-:W0:Y:S02]  /*2970*/  LDC.64 R6, c[0x0][0x380] ;  /* 0x0000e000ff067b82 */ /* 0x000e240000000a00 */
[----:B0-----:R-:W-:-:S05]  /*2980*/  IMAD.WIDE.U32 R6, R12, 0x4, R6 ;  /* 0x000000040c067825 */ /* 0x001fca00078e0006 */
        /* <DEDUP_REMOVED lines=18> */
.L_x_66:
[----:B------:R-:W-:Y:S05]  /*2ab0*/  BSYNC.RECONVERGENT B2 ;  /* 0x0000000000027941 */ /* 0x000fea0003800200 */
.L_x_65:
[----:B------:R-:W2:Y:S01]  /*2ac0*/  LDG.E R2, desc[UR10][R6.64+0x8] ;  /* 0x0000080a06027981 */ /* 0x000ea2000c1e1900 */
[----:B------:R-:W-:Y:S02]  /*2ad0*/  MOV R5, 0x40000000 ;  /* 0x4000000000057802 */ /* 0x000fe40000000f00 */
[----:B------:R-:W-:-:S03]  /*2ae0*/  IADD3 R12, PT, PT, R12, 0x2, RZ ;  /* 0x000000020c0c7810 */ /* 0x000fc60007ffe0ff */
[----:B------:R-:W-:-:S04]  /*2af0*/  FFMA R0, R0, R5, -1 ;  /* 0xbf80000000007423 */ /* 0x000fc80000000005 */
[----:B--2---:R-:W-:-:S05]  /*2b00*/  FFMA R5, R9, R0, R2 ;  /* 0x0000000009057223 */ /* 0x004fca0000000002 */
[----:B------:R3:W-:Y:S02]  /*2b10*/  STG.E desc[UR10][R6.64+0x8], R5 ;  /* 0x0000080506007986 */ /* 0x0007e4000c10190a */
.L_x_62:
[----:B------:R-:W4:Y:S02]  /*2b20*/  LDC R0, c[0x0][0x3a0] ;  /* 0x0000e800ff007b82 */ /* 0x000f240000000800 */
[----:B----4-:R-:W-:-:S04]  /*2b30*/  LOP3.LUT R0, R0, 0x1, RZ, 0xc0, !PT ;  /* 0x0000000100007812 */ /* 0x010fc800078ec0ff */
[----:B------:R-:W-:-:S13]  /*2b40*/  ISETP.NE.U32.AND P0, PT, R0, 0x1, PT ;  /* 0x000000010000780c */ /* 0x000fda0003f05070 */
[----:B------:R-:W-:Y:S05]  /*2b50*/  @P0 EXIT ;  /* 0x000000000000094d */ /* 0x000fea0003800000 */
[----:B------:R-:W0:Y:S01]  /*2b60*/  LDCU.64 UR4, c[0x0][0x388] ;  /* 0x00007100ff0477ac */ /* 0x000e220008000a00 */
[----:B------:R-:W-:-:S05]  /*2b70*/  IMAD.IADD R11, R11, 0x1, R12 ;  /* 0x000000010b0b7824 */ /* 0x000fca00078e020c */
[----:B0-----:R-:W-:-:S04]  /*2b80*/  IADD3 R4, P0, PT, R11, UR4, RZ ;  /* 0x000000040b047c10 */ /* 0x001fc8000ff1e0ff */
[----:B-123--:R-:W-:-:S05]  /*2b90*/  LEA.HI.X.SX32 R5, R11, UR5, 0x1, P0 ;  /* 0x000000050b057c11 */ /* 0x00efca00080f0eff */
        /* <DEDUP_REMOVED lines=12> */
[----:B------:R-:W-:Y:S05]  /*2c60*/  CALL.REL.NOINC `($__internal_0_$__cuda_sm3x_div_rn_noftz_f32_slowpath) ;  /* 0x0000000000247944 */ /* 0x000fea0003c00000 */
.L_x_68:
[----:B------:R-:W-:Y:S05]  /*2c70*/  BSYNC.RECONVERGENT B2 ;  /* 0x0000000000027941 */ /* 0x000fea0003800200 */
.L_x_67:
[----:B------:R-:W0:Y:S02]  /*2c80*/  LDC.64 R2, c[0x0][0x380] ;  /* 0x0000e000ff027b82 */ /* 0x000e240000000a00 */
[----:B0-----:R-:W-:-:S05]  /*2c90*/  IMAD.WIDE.U32 R12, R12, 0x4, R2 ;  /* 0x000000040c0c7825 */ /* 0x001fca00078e0002 */
[----:B------:R-:W2:Y:S01]  /*2ca0*/  LDG.E R2, desc[UR10][R12.64+0x4] ;  /* 0x0000040a0c027981 */ /* 0x000ea2000c1e1900 */
[----:B------:R-:W-:-:S05]  /*2cb0*/  MOV R3, 0x40000000 ;  /* 0x4000000000037802 */ /* 0x000fca0000000f00 */
[----:B------:R-:W-:-:S04]  /*2cc0*/  FFMA R0, R0, R3, -1 ;  /* 0xbf80000000007423 */ /* 0x000fc80000000003 */
[----:B--2---:R-:W-:-:S05]  /*2cd0*/  FFMA R9, R9, R0, R2 ;  /* 0x0000000009097223 */ /* 0x004fca0000000002 */
[----:B------:R-:W-:Y:S01]  /*2ce0*/  STG.E desc[UR10][R12.64+0x4], R9 ;  /* 0x000004090c007986 */ /* 0x000fe2000c10190a */
[----:B------:R-:W-:Y:S05]  /*2cf0*/  EXIT ;  /* 0x000000000000794d */ /* 0x000fea0003800000 */
        .weak           $__internal_0_$__cuda_sm3x_div_rn_noftz_f32_slowpath
        .type           $__internal_0_$__cuda_sm3x_div_rn_noftz_f32_slowpath,@function
        .size           $__internal_0_$__cuda_sm3x_div_rn_noftz_f32_slowpath,(.L_x_81 - $__internal_0_$__cuda_sm3x_div_rn_noftz_f32_slowpath)
$__internal_0_$__cuda_sm3x_div_rn_noftz_f32_slowpath:
[----:B------:R-:W-:Y:S01]  /*2d00*/  SHF.R.U32.HI R4, RZ, 0x17, R3 ;  /* 0x00000017ff047819 */ /* 0x000fe20000011603 */
[----:B------:R-:W-:Y:S01]  /*2d10*/  BSSY.RECONVERGENT B0, `(.L_x_69) ;  /* 0x0000066000007945 */ /* 0x000fe20003800200 */
[----:B------:R-:W-:Y:S01]  /*2d20*/  SHF.R.U32.HI R21, RZ, 0x17, R20 ;  /* 0x00000017ff157819 */ /* 0x000fe20000011614 */
[----:B------:R-:W-:Y:S01]  /*2d30*/  HFMA2 R19, -RZ, RZ, 3.748046875, 0 ;  /* 0x437f0000ff137431 */ /* 0x000fe200000001ff */
[----:B------:R-:W-:Y:S02]  /*2d40*/  LOP3.LUT R4, R4, 0xff, RZ, 0xc0, !PT ;  /* 0x000000ff04047812 */ /* 0x000fe400078ec0ff */
[----:B------:R-:W-:Y:S02]  /*2d50*/  LOP3.LUT R21, R21, 0xff, RZ, 0xc0, !PT ;  /* 0x000000ff15157812 */ /* 0x000fe400078ec0ff */
[----:B------:R-:W-:Y:S02]  /*2d60*/  IADD3 R5, PT, PT, R4, -0x1, RZ ;  /* 0xffffffff04057810 */ /* 0x000fe40007ffe0ff */
[----:B------:R-:W-:-:S02]  /*2d70*/  IADD3 R0, PT, PT, R21, -0x1, RZ ;  /* 0xffffffff15007810 */ /* 0x000fc40007ffe0ff */
[----:B------:R-:W-:-:S04]  /*2d80*/  ISETP.GT.U32.AND P0, PT, R5, 0xfd, PT ;  /* 0x000000fd0500780c */ /* 0x000fc80003f04070 */
[----:B------:R-:W-:-:S13]  /*2d90*/  ISETP.GT.U32.OR P0, PT, R0, 0xfd, P0 ;  /* 0x000000fd0000780c */ /* 0x000fda0000704470 */
[----:B------:R-:W-:Y:S01]  /*2da0*/  @!P0 MOV R5, RZ ;  /* 0x000000ff00058202 */ /* 0x000fe20000000f00 */
[----:B------:R-:W-:Y:S06]  /*2db0*/  @!P0 BRA `(.L_x_70) ;  /* 0x0000000000688947 */ /* 0x000fec0003800000 */
[----:B------:R-:W-:Y:S02]  /*2dc0*/  MOV R0, 0x437f0000 ;  /* 0x437f000000007802 */ /* 0x000fe40000000f00 */
[----:B------:R-:W-:Y:S02]  /*2dd0*/  FSETP.GTU.FTZ.AND P0, PT, |R20|, +INF , PT ;  /* 0x7f8000001400780b */ /* 0x000fe40003f1c200 */
[----:B------:R-:W-:-:S04]  /*2de0*/  FSETP.GTU.FTZ.AND P1, PT, |R0|, +INF , PT ;  /* 0x7f8000000000780b */ /* 0x000fc80003f3c200 */
[----:B------:R-:W-:-:S13]  /*2df0*/  PLOP3.LUT P0, PT, P0, P1, PT, 0xf8, 0x8f ;  /* 0x00000000008f781c */ /* 0x000fda0000703f70 */
[----:B------:R-:W-:Y:S05]  /*2e00*/  @P0 BRA `(.L_x_71) ;  /* 0x0000000400540947 */ /* 0x000fea0003800000 */
[----:B------:R-:W-:-:S13]  /*2e10*/  LOP3.LUT P0, RZ, R19, 0x7fffffff, R20, 0xc8, !PT ;  /* 0x7fffffff13ff7812 */ /* 0x000fda000780c814 */
[----:B------:R-:W-:Y:S05]  /*2e20*/  @!P0 BRA `(.L_x_72) ;  /* 0x0000000400448947 */ /* 0x000fea0003800000 */
[----:B------:R-:W-:Y:S02]  /*2e30*/  FSETP.NEU.FTZ.AND P2, PT, |R20|, +INF , PT ;  /* 0x7f8000001400780b */ /* 0x000fe40003f5d200 */
[----:B------:R-:W-:Y:S02]  /*2e40*/  FSETP.NEU.FTZ.AND P1, PT, |R0|, +INF , PT ;  /* 0x7f8000000000780b */ /* 0x000fe40003f3d200 */
[----:B------:R-:W-:-:S11]  /*2e50*/  FSETP.NEU.FTZ.AND P0, PT, |R20|, +INF , PT ;  /* 0x7f8000001400780b */ /* 0x000fd60003f1d200 */
[----:B------:R-:W-:Y:S05]  /*2e60*/  @!P1 BRA !P2, `(.L_x_72) ;  /* 0x0000000400349947 */ /* 0x000fea0005000000 */
[----:B------:R-:W-:-:S04]  /*2e70*/  LOP3.LUT P2, RZ, R20, 0x7fffffff, RZ, 0xc0, !PT ;  /* 0x7fffffff14ff7812 */ /* 0x000fc8000784c0ff */
[----:B------:R-:W-:-:S13]  /*2e80*/  PLOP3.LUT P1, PT, P1, P2, PT, 0x2f, 0xf2 ;  /* 0x0000000000f2781c */ /* 0x000fda0000f24577 */
[----:B------:R-:W-:Y:S05]  /*2e90*/  @P1 BRA `(.L_x_73) ;  /* 0x0000000400201947 */ /* 0x000fea0003800000 */
[----:B------:R-:W-:-:S04]  /*2ea0*/  LOP3.LUT P1, RZ, R19, 0x7fffffff, RZ, 0xc0, !PT ;  /* 0x7fffffff13ff7812 */ /* 0x000fc8000782c0ff */
[----:B------:R-:W-:-:S13]  /*2eb0*/  PLOP3.LUT P0, PT, P0, P1, PT, 0x2f, 0xf2 ;  /* 0x0000000000f2781c */ /* 0x000fda0000702577 */
[----:B------:R-:W-:Y:S05]  /*2ec0*/  @P0 BRA `(.L_x_74) ;  /* 0x0000000400080947 */ /* 0x000fea0003800000 */
[----:B------:R-:W-:-:S05]  /*2ed0*/  VIADD R5, R21, 0xffffffff ;  /* 0xffffffff15057836 */ /* 0x000fca0000000000 */
[----:B------:R-:W-:Y:S02]  /*2ee0*/  ISETP.GE.AND P0, PT, R5, RZ, PT ;  /* 0x000000ff0500720c */ /* 0x000fe40003f06270 */
[----:B------:R-:W-:-:S04]  /*2ef0*/  IADD3 R5, PT, PT, R4, -0x1, RZ ;  /* 0xffffffff04057810 */ /* 0x000fc80007ffe0ff */
[----:B------:R-:W-:-:S07]  /*2f00*/  ISETP.GE.AND P1, PT, R5, RZ, PT ;  /* 0x000000ff0500720c */ /* 0x000fce0003f26270 */
[----:B------:R-:W-:Y:S01]  /*2f10*/  @P0 MOV R5, RZ ;  /* 0x000000ff00050202 */ /* 0x000fe20000000f00 */
[----:B------:R-:W-:Y:S01]  /*2f20*/  @!P0 FFMA R20, R20, 1.84467440737095516160e+19, RZ ;  /* 0x5f80000014148823 */ /* 0x000fe200000000ff */
[----:B------:R-:W-:-:S04]  /*2f30*/  @!P0 MOV R5, 0xffffffc0 ;  /* 0xffffffc000058802 */ /* 0x000fc80000000f00 */
[----:B------:R-:W-:Y:S01]  /*2f40*/  @!P1 FFMA R19, R0, 1.84467440737095516160e+19, RZ ;  /* 0x5f80000000139823 */ /* 0x000fe200000000ff */
[----:B------:R-:W-:-:S07]  /*2f50*/  @!P1 IADD3 R5, PT, PT, R5, 0x40, RZ ;  /* 0x0000004005059810 */ /* 0x000fce0007ffe0ff */
.L_x_70:
[----:B------:R-:W-:Y:S01]  /*2f60*/  LEA R24, R4, 0xc0800000, 0x17 ;  /* 0xc080000004187811 */ /* 0x000fe200078eb8ff */
[----:B------:R-:W-:Y:S01]  /*2f70*/  BSSY.RECONVERGENT B1, `(.L_x_75) ;  /* 0x0000036000017945 */ /* 0x000fe20003800200 */
[----:B------:R-:W-:Y:S02]  /*2f80*/  IADD3 R21, PT, PT, R21, -0x7f, RZ ;  /* 0xffffff8115157810 */ /* 0x000fe40007ffe0ff */
[----:B------:R-:W-:-:S03]  /*2f90*/  IADD3 R24, PT, PT, -R24, R19, RZ ;  /* 0x0000001318187210 */ /* 0x000fc60007ffe1ff */
[----:B------:R-:W-:Y:S01]  /*2fa0*/  IMAD R0, R21, -0x800000, R20 ;  /* 0xff80000015007824 */ /* 0x000fe200078e0214 */
[----:B------:R-:W0:Y:S01]  /*2fb0*/  MUFU.RCP R22, R24 ;  /* 0x0000001800167308 */ /* 0x000e220000001000 */
[----:B------:R-:W-:-:S04]  /*2fc0*/  FADD.FTZ R19, -R24, -RZ ;  /* 0x800000ff18137221 */ /* 0x000fc80000010100 */
[----:B0-----:R-:W-:-:S04]  /*2fd0*/  FFMA R23, R22, R19, 1 ;  /* 0x3f80000016177423 */ /* 0x001fc80000000013 */
[----:B------:R-:W-:-:S04]  /*2fe0*/  FFMA R23, R22, R23, R22 ;  /* 0x0000001716177223 */ /* 0x000fc80000000016 */
[----:B------:R-:W-:-:S04]  /*2ff0*/  FFMA R20, R0, R23, RZ ;  /* 0x0000001700147223 */ /* 0x000fc800000000ff */
[----:B------:R-:W-:-:S04]  /*3000*/  FFMA R22, R19, R20, R0 ;  /* 0x0000001413167223 */ /* 0x000fc80000000000 */
[----:B------:R-:W-:Y:S01]  /*3010*/  FFMA R22, R23, R22, R20 ;  /* 0x0000001617167223 */ /* 0x000fe20000000014 */
[----:B------:R-:W-:-:S03]  /*3020*/  IADD3 R20, PT, PT, R21, 0x7f, -R4 ;  /* 0x0000007f15147810 */ /* 0x000fc60007ffe804 */
[----:B------:R-:W-:Y:S01]  /*3030*/  FFMA R19, R19, R22, R0 ;  /* 0x0000001613137223 */ /* 0x000fe20000000000 */
[----:B------:R-:W-:-:S03]  /*3040*/  IADD3 R5, PT, PT, R20, R5, RZ ;  /* 0x0000000514057210 */ /* 0x000fc60007ffe0ff */
[----:B------:R-:W-:-:S05]  /*3050*/  FFMA R0, R23, R19, R22 ;  /* 0x0000001317007223 */ /* 0x000fca0000000016 */
[----:B------:R-:W-:-:S04]  /*3060*/  SHF.R.U32.HI R4, RZ, 0x17, R0 ;  /* 0x00000017ff047819 */ /* 0x000fc80000011600 */
[----:B------:R-:W-:-:S05]  /*3070*/  LOP3.LUT R4, R4, 0xff, RZ, 0xc0, !PT ;  /* 0x000000ff04047812 */ /* 0x000fca00078ec0ff */
[----:B------:R-:W-:-:S05]  /*3080*/  IMAD.IADD R4, R4, 0x1, R5 ;  /* 0x0000000104047824 */ /* 0x000fca00078e0205 */
[----:B------:R-:W-:-:S04]  /*3090*/  IADD3 R20, PT, PT, R4, -0x1, RZ ;  /* 0xffffffff04147810 */ /* 0x000fc80007ffe0ff */
[----:B------:R-:W-:-:S13]  /*30a0*/  ISETP.GE.U32.AND P0, PT, R20, 0xfe, PT ;  /* 0x000000fe1400780c */ /* 0x000fda0003f06070 */
[----:B------:R-:W-:Y:S05]  /*30b0*/  @!P0 BRA `(.L_x_76) ;  /* 0x0000000000808947 */ /* 0x000fea0003800000 */
[----:B------:R-:W-:-:S13]  /*30c0*/  ISETP.GT.AND P0, PT, R4, 0xfe, PT ;  /* 0x000000fe0400780c */ /* 0x000fda0003f04270 */
[----:B------:R-:W-:Y:S05]  /*30d0*/  @P0 BRA `(.L_x_77) ;  /* 0x00000000006c0947 */ /* 0x000fea0003800000 */
[----:B------:R-:W-:-:S13]  /*30e0*/  ISETP.GE.AND P0, PT, R4, 0x1, PT ;  /* 0x000000010400780c */ /* 0x000fda0003f06270 */
[----:B------:R-:W-:Y:S05]  /*30f0*/  @P0 BRA `(.L_x_78) ;  /* 0x0000000000740947 */ /* 0x000fea0003800000 */
[----:B------:R-:W-:Y:S02]  /*3100*/  ISETP.GE.AND P0, PT, R4, -0x18, PT ;  /* 0xffffffe80400780c */ /* 0x000fe40003f06270 */
[----:B------:R-:W-:-:S11]  /*3110*/  LOP3.LUT R0, R0, 0x80000000, RZ, 0xc0, !PT ;  /* 0x8000000000007812 */ /* 0x000fd600078ec0ff */
[----:B------:R-:W-:Y:S05]  /*3120*/  @!P0 BRA `(.L_x_78) ;  /* 0x0000000000688947 */ /* 0x000fea0003800000 */
[CCC-:B------:R-:W-:Y:S01]  /*3130*/  FFMA.RZ R5, R23.reuse, R19.reuse, R22.reuse ;  /* 0x0000001317057223 */ /* 0x1c0fe2000000c016 */
[CCC-:B------:R-:W-:Y:S01]  /*3140*/  FFMA.RP R20, R23.reuse, R19.reuse, R22.reuse ;  /* 0x0000001317147223 */ /* 0x1c0fe20000008016 */
[----:B------:R-:W-:Y:S01]  /*3150*/  FFMA.RM R23, R23, R19, R22 ;  /* 0x0000001317177223 */ /* 0x000fe20000004016 */
[C---:B------:R-:W-:Y:S02]  /*3160*/  IADD3 R19, PT, PT, R4.reuse, 0x20, RZ ;  /* 0x0000002004137810 */ /* 0x040fe40007ffe0ff */
[----:B------:R-:W-:Y:S02]  /*3170*/  LOP3.LUT R5, R5, 0x7fffff, RZ, 0xc0, !PT ;  /* 0x007fffff05057812 */ /* 0x000fe400078ec0ff */
[C---:B------:R-:W-:Y:S02]  /*3180*/  ISETP.NE.AND P2, PT, R4.reuse, RZ, PT ;  /* 0x000000ff0400720c */ /* 0x040fe40003f45270 */
[----:B------:R-:W-:Y:S02]  /*3190*/  LOP3.LUT R22, R5, 0x800000, RZ, 0xfc, !PT ;  /* 0x0080000005167812 */ /* 0x000fe400078efcff */
[----:B------:R-:W-:-:S02]  /*31a0*/  ISETP.NE.AND P1, PT, R4, RZ, PT ;  /* 0x000000ff0400720c */ /* 0x000fc40003f25270 */
[----:B------:R-:W-:Y:S02]  /*31b0*/  IADD3 R4, PT, PT, -R4, RZ, RZ ;  /* 0x000000ff04047210 */ /* 0x000fe40007ffe1ff */
[----:B------:R-:W-:Y:S02]  /*31c0*/  SHF.L.U32 R19, R22, R19, RZ ;  /* 0x0000001316137219 */ /* 0x000fe400000006ff */
[----:B------:R-:W-:Y:S02]  /*31d0*/  FSETP.NEU.FTZ.AND P0, PT, R20, R23, PT ;  /* 0x000000171400720b */ /* 0x000fe40003f1d000 */
[----:B------:R-:W-:Y:S02]  /*31e0*/  SEL R5, R4, RZ, P2 ;  /* 0x000000ff04057207 */ /* 0x000fe40001000000 */
[----:B------:R-:W-:Y:S02]  /*31f0*/  ISETP.NE.AND P1, PT, R19, RZ, P1 ;  /* 0x000000ff1300720c */ /* 0x000fe40000f25270 */
[----:B------:R-:W-:-:S02]  /*3200*/  SHF.R.U32.HI R19, RZ, R5, R22 ;  /* 0x00000005ff137219 */ /* 0x000fc40000011616 */
[----:B------:R-:W-:Y:S02]  /*3210*/  PLOP3.LUT P0, PT, P0, P1, PT, 0xf8, 0x8f ;  /* 0x00000000008f781c */ /* 0x000fe40000703f70 */
[----:B------:R-:W-:Y:S02]  /*3220*/  SHF.R.U32.HI R5, RZ, 0x1, R19 ;  /* 0x00000001ff057819 */ /* 0x000fe40000011613 */
[----:B------:R-:W-:-:S04]  /*3230*/  SEL R4, RZ, 0x1, !P0 ;  /* 0x00000001ff047807 */ /* 0x000fc80004000000 */
[----:B------:R-:W-:-:S04]  /*3240*/  LOP3.LUT R4, R4, 0x1, R5, 0xf8, !PT ;  /* 0x0000000104047812 */ /* 0x000fc800078ef805 */
[----:B------:R-:W-:-:S04]  /*3250*/  LOP3.LUT R4, R4, R19, RZ, 0xc0, !PT ;  /* 0x0000001304047212 */ /* 0x000fc800078ec0ff */
[----:B------:R-:W-:-:S04]  /*3260*/  IADD3 R5, PT, PT, R5, R4, RZ ;  /* 0x0000000405057210 */ /* 0x000fc80007ffe0ff */
[----:B------:R-:W-:Y:S01]  /*3270*/  LOP3.LUT R0, R5, R0, RZ, 0xfc, !PT ;  /* 0x0000000005007212 */ /* 0x000fe200078efcff */
[----:B------:R-:W-:Y:S06]  /*3280*/  BRA `(.L_x_78) ;  /* 0x0000000000107947 */ /* 0x000fec0003800000 */
.L_x_77:
[----:B------:R-:W-:-:S04]  /*3290*/  LOP3.LUT R0, R0, 0x80000000, RZ, 0xc0, !PT ;  /* 0x8000000000007812 */ /* 0x000fc800078ec0ff */
[----:B------:R-:W-:Y:S01]  /*32a0*/  LOP3.LUT R0, R0, 0x7f800000, RZ, 0xfc, !PT ;  /* 0x7f80000000007812 */ /* 0x000fe200078efcff */
[----:B------:R-:W-:Y:S06]  /*32b0*/  BRA `(.L_x_78) ;  /* 0x0000000000047947 */ /* 0x000fec0003800000 */
.L_x_76:
[----:B------:R-:W-:-:S07]  /*32c0*/  LEA R0, R5, R0, 0x17 ;  /* 0x0000000005007211 */ /* 0x000fce00078eb8ff */
.L_x_78:
[----:B------:R-:W-:Y:S05]  /*32d0*/  BSYNC.RECONVERGENT B1 ;  /* 0x0000000000017941 */ /* 0x000fea0003800200 */
.L_x_75:
[----:B------:R-:W-:Y:S05]  /*32e0*/  BRA `(.L_x_79) ;  /* 0x0000000000207947 */ /* 0x000fea0003800000 */
.L_x_74:
[----:B------:R-:W-:-:S04]  /*32f0*/  LOP3.LUT R19, R19, 0x80000000, R20, 0x48, !PT ;  /* 0x8000000013137812 */ /* 0x000fc800078e4814 */
[----:B------:R-:W-:Y:S01]  /*3300*/  LOP3.LUT R0, R19, 0x7f800000, RZ, 0xfc, !PT ;  /* 0x7f80000013007812 */ /* 0x000fe200078efcff */
[----:B------:R-:W-:Y:S06]  /*3310*/  BRA `(.L_x_79) ;  /* 0x0000000000147947 */ /* 0x000fec0003800000 */
.L_x_73:
[----:B------:R-:W-:Y:S01]  /*3320*/  LOP3.LUT R0, R19, 0x80000000, R20, 0x48, !PT ;  /* 0x8000000013007812 */ /* 0x000fe200078e4814 */
[----:B------:R-:W-:Y:S06]  /*3330*/  BRA `(.L_x_79) ;  /* 0x00000000000c7947 */ /* 0x000fec0003800000 */
.L_x_72:
[----:B------:R-:W0:Y:S01]  /*3340*/  MUFU.RSQ R0, -QNAN ;  /* 0xffc0000000007908 */ /* 0x000e220000001400 */
[----:B------:R-:W-:Y:S05]  /*3350*/  BRA `(.L_x_79) ;  /* 0x0000000000047947 */ /* 0x000fea0003800000 */
.L_x_71:
[----:B------:R-:W-:-:S07]  /*3360*/  FADD.FTZ R0, R20, R0 ;  /* 0x0000000014007221 */ /* 0x000fce0000010000 */
.L_x_79:
[----:B------:R-:W-:Y:S05]  /*3370*/  BSYNC.RECONVERGENT B0 ;  /* 0x0000000000007941 */ /* 0x000fea0003800200 */
.L_x_69:
[----:B------:R-:W-:Y:S01]  /*3380*/  HFMA2 R5, -RZ, RZ, 0, 0 ;  /* 0x00000000ff057431 */ /* 0x000fe200000001ff */
[----:B------:R-:W-:-:S04]  /*3390*/  MOV R4, R2 ;  /* 0x0000000200047202 */ /* 0x000fc80000000f00 */
[----:B0-----:R-:W-:Y:S05]  /*33a0*/  RET.REL.NODEC R4 `(_Z21actualizarPesosKernelPfPhPifii) ;  /* 0xffffffcc04147950 */ /* 0x001fea0003c3ffff */
.L_x_80:
[----:B------:R-:W-:-:S00]  /*33b0*/  BRA `(.L_x_80) ;  /* 0xfffffffc00fc7947 */ /* 0x000fc0000383ffff */
[----:B------:R-:W-:-:S00]  /*33c0*/  NOP ;  /* 0x0000000000007918 */ /* 0x000fc00000000000 */
        /* <DEDUP_REMOVED lines=11> */
.L_x_81:


//--------------------- .nv.shared.reserved.0     --------------------------
	.section	.nv.shared.reserved.0,"aw",@nobits
	.weak		__nv_reservedSMEM_offset_0_alias
	.size		__nv_reservedSMEM_offset_0_alias, 0, 64
	.other		__nv_reservedSMEM_offset_0_alias,@"STO_CUDA_RESERVED_SHARED STV_DEFAULT"
__nv_reservedSMEM_offset_0_alias:
	.zero		0
	.zero		64


//--------------------- .nv.constant0._Z21actualizarPesosKernelPfPhPifii --------------------------
	.section	.nv.constant0._Z21actualizarPesosKernelPfPhPifii,"a",@progbits
	.sectionflags	@""
	.align	4
.nv.constant0._Z21actualizarPesosKernelPfPhPifii:
	.zero		932


//--------------------- SYMBOLS --------------------------

	.type		.nv.reservedSmem.offset0,@object
	.size		.nv.reservedSmem.offset0,0x4
